//
// Generated by NVIDIA NVVM Compiler
//
// Compiler Build ID: CL-36424714
// Cuda compilation tools, release 13.0, V13.0.88
// Based on NVVM 20.0.0
//

.version 9.0
.target sm_100
.address_size 64

	// .globl	_Z27attention_tensorcore_kernelILi32ELi64EEvPKfS1_S1_Pfiiiiif
.extern .shared .align 16 .b8 smem[];

.visible .entry _Z27attention_tensorcore_kernelILi32ELi64EEvPKfS1_S1_Pfiiiiif(
	.param .u64 .ptr .align 1 _Z27attention_tensorcore_kernelILi32ELi64EEvPKfS1_S1_Pfiiiiif_param_0,
	.param .u64 .ptr .align 1 _Z27attention_tensorcore_kernelILi32ELi64EEvPKfS1_S1_Pfiiiiif_param_1,
	.param .u64 .ptr .align 1 _Z27attention_tensorcore_kernelILi32ELi64EEvPKfS1_S1_Pfiiiiif_param_2,
	.param .u64 .ptr .align 1 _Z27attention_tensorcore_kernelILi32ELi64EEvPKfS1_S1_Pfiiiiif_param_3,
	.param .u32 _Z27attention_tensorcore_kernelILi32ELi64EEvPKfS1_S1_Pfiiiiif_param_4,
	.param .u32 _Z27attention_tensorcore_kernelILi32ELi64EEvPKfS1_S1_Pfiiiiif_param_5,
	.param .u32 _Z27attention_tensorcore_kernelILi32ELi64EEvPKfS1_S1_Pfiiiiif_param_6,
	.param .u32 _Z27attention_tensorcore_kernelILi32ELi64EEvPKfS1_S1_Pfiiiiif_param_7,
	.param .u32 _Z27attention_tensorcore_kernelILi32ELi64EEvPKfS1_S1_Pfiiiiif_param_8,
	.param .f32 _Z27attention_tensorcore_kernelILi32ELi64EEvPKfS1_S1_Pfiiiiif_param_9
)
.maxntid 256
{
	.reg .pred 	%p<204>;
	.reg .b32 	%r<1119>;
	.reg .b32 	%f<819>;
	.reg .b64 	%rd<252>;

	ld.param.u64 	%rd53, [_Z27attention_tensorcore_kernelILi32ELi64EEvPKfS1_S1_Pfiiiiif_param_0];
	ld.param.u64 	%rd54, [_Z27attention_tensorcore_kernelILi32ELi64EEvPKfS1_S1_Pfiiiiif_param_2];
	ld.param.u64 	%rd55, [_Z27attention_tensorcore_kernelILi32ELi64EEvPKfS1_S1_Pfiiiiif_param_3];
	ld.param.u32 	%r354, [_Z27attention_tensorcore_kernelILi32ELi64EEvPKfS1_S1_Pfiiiiif_param_6];
	ld.param.u32 	%r355, [_Z27attention_tensorcore_kernelILi32ELi64EEvPKfS1_S1_Pfiiiiif_param_7];
	ld.param.u32 	%r356, [_Z27attention_tensorcore_kernelILi32ELi64EEvPKfS1_S1_Pfiiiiif_param_8];
	cvta.to.global.u64 	%rd1, %rd53;
	cvta.to.global.u64 	%rd2, %rd54;
	cvta.to.global.u64 	%rd3, %rd55;
	mov.u32 	%r1, %ctaid.x;
	setp.ge.s32 	%p1, %r1, %r354;
	@%p1 bra 	$L__BB0_278;
	mov.u32 	%r357, %ctaid.y;
	mov.u32 	%r2, %tid.x;
	mul.lo.s32 	%r358, %r356, %r355;
	mul.lo.s32 	%r3, %r358, %r357;
	mad.lo.s32 	%r359, %r357, %r354, %r1;
	mul.lo.s32 	%r4, %r359, %r356;
	setp.ge.s32 	%p2, %r2, %r356;
	add.s32 	%r5, %r356, 8;
	mov.u32 	%r6, %ntid.x;
	@%p2 bra 	$L__BB0_34;
	mov.u32 	%r975, %r2;
$L__BB0_3:
	add.s32 	%r360, %r975, %r4;
	mul.wide.s32 	%rd56, %r360, 4;
	add.s64 	%rd57, %rd1, %rd56;
	ld.global.nc.f32 	%f231, [%rd57];
	shl.b32 	%r361, %r975, 2;
	mov.u32 	%r362, smem;
	add.s32 	%r363, %r362, %r361;
	st.shared.f32 	[%r363], %f231;
	add.s32 	%r975, %r975, %r6;
	setp.lt.s32 	%p3, %r975, %r356;
	@%p3 bra 	$L__BB0_3;
	mov.u32 	%r976, %r2;
$L__BB0_5:
	add.s32 	%r364, %r976, %r4;
	mul.wide.s32 	%rd58, %r364, 4;
	add.s64 	%rd59, %rd1, %rd58;
	ld.global.nc.f32 	%f232, [%rd59];
	add.s32 	%r365, %r976, %r356;
	shl.b32 	%r366, %r365, 2;
	add.s32 	%r368, %r362, %r366;
	st.shared.f32 	[%r368+32], %f232;
	add.s32 	%r976, %r976, %r6;
	setp.lt.s32 	%p4, %r976, %r356;
	@%p4 bra 	$L__BB0_5;
	shl.b32 	%r11, %r5, 1;
	mov.u32 	%r977, %r2;
$L__BB0_7:
	add.s32 	%r369, %r977, %r4;
	mul.wide.s32 	%rd60, %r369, 4;
	add.s64 	%rd61, %rd1, %rd60;
	ld.global.nc.f32 	%f233, [%rd61];
	add.s32 	%r370, %r977, %r11;
	shl.b32 	%r371, %r370, 2;
	add.s32 	%r373, %r362, %r371;
	st.shared.f32 	[%r373], %f233;
	add.s32 	%r977, %r977, %r6;
	setp.lt.s32 	%p5, %r977, %r356;
	@%p5 bra 	$L__BB0_7;
	mul.lo.s32 	%r14, %r5, 3;
	mov.u32 	%r978, %r2;
$L__BB0_9:
	add.s32 	%r374, %r978, %r4;
	mul.wide.s32 	%rd62, %r374, 4;
	add.s64 	%rd63, %rd1, %rd62;
	ld.global.nc.f32 	%f234, [%rd63];
	add.s32 	%r375, %r978, %r14;
	shl.b32 	%r376, %r375, 2;
	add.s32 	%r378, %r362, %r376;
	st.shared.f32 	[%r378], %f234;
	add.s32 	%r978, %r978, %r6;
	setp.lt.s32 	%p6, %r978, %r356;
	@%p6 bra 	$L__BB0_9;
	shl.b32 	%r17, %r5, 2;
	mov.u32 	%r979, %r2;
$L__BB0_11:
	add.s32 	%r379, %r979, %r4;
	mul.wide.s32 	%rd64, %r379, 4;
	add.s64 	%rd65, %rd1, %rd64;
	ld.global.nc.f32 	%f235, [%rd65];
	add.s32 	%r380, %r979, %r17;
	shl.b32 	%r381, %r380, 2;
	add.s32 	%r383, %r362, %r381;
	st.shared.f32 	[%r383], %f235;
	add.s32 	%r979, %r979, %r6;
	setp.lt.s32 	%p7, %r979, %r356;
	@%p7 bra 	$L__BB0_11;
	mul.lo.s32 	%r20, %r5, 5;
	mov.u32 	%r980, %r2;
$L__BB0_13:
	add.s32 	%r384, %r980, %r4;
	mul.wide.s32 	%rd66, %r384, 4;
	add.s64 	%rd67, %rd1, %rd66;
	ld.global.nc.f32 	%f236, [%rd67];
	add.s32 	%r385, %r980, %r20;
	shl.b32 	%r386, %r385, 2;
	add.s32 	%r388, %r362, %r386;
	st.shared.f32 	[%r388], %f236;
	add.s32 	%r980, %r980, %r6;
	setp.lt.s32 	%p8, %r980, %r356;
	@%p8 bra 	$L__BB0_13;
	mul.lo.s32 	%r23, %r5, 6;
	mov.u32 	%r981, %r2;
$L__BB0_15:
	add.s32 	%r389, %r981, %r4;
	mul.wide.s32 	%rd68, %r389, 4;
	add.s64 	%rd69, %rd1, %rd68;
	ld.global.nc.f32 	%f237, [%rd69];
	add.s32 	%r390, %r981, %r23;
	shl.b32 	%r391, %r390, 2;
	add.s32 	%r393, %r362, %r391;
	st.shared.f32 	[%r393], %f237;
	add.s32 	%r981, %r981, %r6;
	setp.lt.s32 	%p9, %r981, %r356;
	@%p9 bra 	$L__BB0_15;
	mul.lo.s32 	%r26, %r5, 7;
	mov.u32 	%r982, %r2;
$L__BB0_17:
	add.s32 	%r394, %r982, %r4;
	mul.wide.s32 	%rd70, %r394, 4;
	add.s64 	%rd71, %rd1, %rd70;
	ld.global.nc.f32 	%f238, [%rd71];
	add.s32 	%r395, %r982, %r26;
	shl.b32 	%r396, %r395, 2;
	add.s32 	%r398, %r362, %r396;
	st.shared.f32 	[%r398], %f238;
	add.s32 	%r982, %r982, %r6;
	setp.lt.s32 	%p10, %r982, %r356;
	@%p10 bra 	$L__BB0_17;
	shl.b32 	%r29, %r5, 3;
	mov.u32 	%r983, %r2;
$L__BB0_19:
	add.s32 	%r399, %r983, %r4;
	mul.wide.s32 	%rd72, %r399, 4;
	add.s64 	%rd73, %rd1, %rd72;
	ld.global.nc.f32 	%f239, [%rd73];
	add.s32 	%r400, %r983, %r29;
	shl.b32 	%r401, %r400, 2;
	add.s32 	%r403, %r362, %r401;
	st.shared.f32 	[%r403], %f239;
	add.s32 	%r983, %r983, %r6;
	setp.lt.s32 	%p11, %r983, %r356;
	@%p11 bra 	$L__BB0_19;
	mul.lo.s32 	%r32, %r5, 9;
	mov.u32 	%r984, %r2;
$L__BB0_21:
	add.s32 	%r404, %r984, %r4;
	mul.wide.s32 	%rd74, %r404, 4;
	add.s64 	%rd75, %rd1, %rd74;
	ld.global.nc.f32 	%f240, [%rd75];
	add.s32 	%r405, %r984, %r32;
	shl.b32 	%r406, %r405, 2;
	add.s32 	%r408, %r362, %r406;
	st.shared.f32 	[%r408], %f240;
	add.s32 	%r984, %r984, %r6;
	setp.lt.s32 	%p12, %r984, %r356;
	@%p12 bra 	$L__BB0_21;
	mul.lo.s32 	%r35, %r5, 10;
	mov.u32 	%r985, %r2;
$L__BB0_23:
	add.s32 	%r409, %r985, %r4;
	mul.wide.s32 	%rd76, %r409, 4;
	add.s64 	%rd77, %rd1, %rd76;
	ld.global.nc.f32 	%f241, [%rd77];
	add.s32 	%r410, %r985, %r35;
	shl.b32 	%r411, %r410, 2;
	add.s32 	%r413, %r362, %r411;
	st.shared.f32 	[%r413], %f241;
	add.s32 	%r985, %r985, %r6;
	setp.lt.s32 	%p13, %r985, %r356;
	@%p13 bra 	$L__BB0_23;
	mul.lo.s32 	%r38, %r5, 11;
	mov.u32 	%r986, %r2;
$L__BB0_25:
	add.s32 	%r414, %r986, %r4;
	mul.wide.s32 	%rd78, %r414, 4;
	add.s64 	%rd79, %rd1, %rd78;
	ld.global.nc.f32 	%f242, [%rd79];
	add.s32 	%r415, %r986, %r38;
	shl.b32 	%r416, %r415, 2;
	add.s32 	%r418, %r362, %r416;
	st.shared.f32 	[%r418], %f242;
	add.s32 	%r986, %r986, %r6;
	setp.lt.s32 	%p14, %r986, %r356;
	@%p14 bra 	$L__BB0_25;
	mul.lo.s32 	%r41, %r5, 12;
	mov.u32 	%r987, %r2;
$L__BB0_27:
	add.s32 	%r419, %r987, %r4;
	mul.wide.s32 	%rd80, %r419, 4;
	add.s64 	%rd81, %rd1, %rd80;
	ld.global.nc.f32 	%f243, [%rd81];
	add.s32 	%r420, %r987, %r41;
	shl.b32 	%r421, %r420, 2;
	add.s32 	%r423, %r362, %r421;
	st.shared.f32 	[%r423], %f243;
	add.s32 	%r987, %r987, %r6;
	setp.lt.s32 	%p15, %r987, %r356;
	@%p15 bra 	$L__BB0_27;
	mul.lo.s32 	%r44, %r5, 13;
	mov.u32 	%r988, %r2;
$L__BB0_29:
	add.s32 	%r424, %r988, %r4;
	mul.wide.s32 	%rd82, %r424, 4;
	add.s64 	%rd83, %rd1, %rd82;
	ld.global.nc.f32 	%f244, [%rd83];
	add.s32 	%r425, %r988, %r44;
	shl.b32 	%r426, %r425, 2;
	add.s32 	%r428, %r362, %r426;
	st.shared.f32 	[%r428], %f244;
	add.s32 	%r988, %r988, %r6;
	setp.lt.s32 	%p16, %r988, %r356;
	@%p16 bra 	$L__BB0_29;
	mul.lo.s32 	%r47, %r5, 14;
	mov.u32 	%r989, %r2;
$L__BB0_31:
	add.s32 	%r429, %r989, %r4;
	mul.wide.s32 	%rd84, %r429, 4;
	add.s64 	%rd85, %rd1, %rd84;
	ld.global.nc.f32 	%f245, [%rd85];
	add.s32 	%r430, %r989, %r47;
	shl.b32 	%r431, %r430, 2;
	add.s32 	%r433, %r362, %r431;
	st.shared.f32 	[%r433], %f245;
	add.s32 	%r989, %r989, %r6;
	setp.lt.s32 	%p17, %r989, %r356;
	@%p17 bra 	$L__BB0_31;
	mul.lo.s32 	%r50, %r5, 15;
	mov.u32 	%r990, %r2;
$L__BB0_33:
	add.s32 	%r434, %r990, %r4;
	mul.wide.s32 	%rd86, %r434, 4;
	add.s64 	%rd87, %rd1, %rd86;
	ld.global.nc.f32 	%f246, [%rd87];
	add.s32 	%r435, %r990, %r50;
	shl.b32 	%r436, %r435, 2;
	add.s32 	%r438, %r362, %r436;
	st.shared.f32 	[%r438], %f246;
	add.s32 	%r990, %r990, %r6;
	setp.lt.s32 	%p18, %r990, %r356;
	@%p18 bra 	$L__BB0_33;
$L__BB0_34:
	bar.sync 	0;
	setp.lt.s32 	%p19, %r355, 1;
	mov.f32 	%f818, 0f00000000;
	mov.f32 	%f813, %f818;
	mov.f32 	%f808, %f818;
	mov.f32 	%f803, %f818;
	mov.f32 	%f798, %f818;
	mov.f32 	%f793, %f818;
	mov.f32 	%f788, %f818;
	mov.f32 	%f783, %f818;
	mov.f32 	%f778, %f818;
	mov.f32 	%f773, %f818;
	mov.f32 	%f768, %f818;
	mov.f32 	%f763, %f818;
	mov.f32 	%f758, %f818;
	mov.f32 	%f753, %f818;
	mov.f32 	%f748, %f818;
	mov.f32 	%f743, %f818;
	mov.f32 	%f725, %f818;
	@%p19 bra 	$L__BB0_246;
	shl.b32 	%r441, %r356, 6;
	mov.u32 	%r442, smem;
	add.s32 	%r53, %r442, %r441;
	add.s32 	%r54, %r53, 512;
	shl.b32 	%r443, %r356, 8;
	add.s32 	%r55, %r54, %r443;
	shr.u32 	%r444, %r2, 2;
	and.b32  	%r56, %r444, 7;
	and.b32  	%r57, %r2, 3;
	mul.lo.s32 	%r58, %r5, %r56;
	shl.b32 	%r445, %r5, 3;
	add.s32 	%r59, %r58, %r445;
	add.s32 	%r60, %r356, -1;
	shr.u32 	%r446, %r60, 3;
	add.s32 	%r447, %r446, 1;
	and.b32  	%r61, %r447, 3;
	add.s32 	%r448, %r2, %r3;
	add.s32 	%r62, %r448, %r6;
	add.s32 	%r63, %r62, %r6;
	add.s32 	%r64, %r63, %r6;
	add.s32 	%r65, %r64, %r6;
	add.s32 	%r66, %r65, %r6;
	add.s32 	%r67, %r66, %r6;
	add.s32 	%r68, %r67, %r6;
	add.s32 	%r69, %r68, %r6;
	add.s32 	%r70, %r69, %r6;
	add.s32 	%r71, %r70, %r6;
	add.s32 	%r72, %r71, %r6;
	add.s32 	%r73, %r72, %r6;
	add.s32 	%r74, %r73, %r6;
	add.s32 	%r75, %r74, %r6;
	shl.b32 	%r449, %r356, 5;
	add.s32 	%r76, %r449, 320;
	shl.b32 	%r450, %r2, 2;
	and.b32  	%r451, %r450, 12;
	or.b32  	%r452, %r441, %r451;
	add.s32 	%r453, %r452, %r442;
	add.s32 	%r77, %r453, 624;
	mov.f32 	%f726, 0fFF800000;
	mov.b32 	%r991, 0;
	mov.f32 	%f818, 0f00000000;
	mul.wide.s32 	%rd5, %r356, 4;
	mov.u32 	%r992, %r991;
$L__BB0_36:
	shl.b32 	%r454, %r991, 6;
	add.s32 	%r455, %r454, 64;
	min.s32 	%r86, %r355, %r455;
	sub.s32 	%r87, %r86, %r454;
	add.s32 	%r88, %r87, -1;
	sub.s32 	%r89, %r86, %r992;
	mul.lo.s32 	%r90, %r89, %r356;
	setp.ge.s32 	%p20, %r2, %r90;
	@%p20 bra 	$L__BB0_39;
	mov.u32 	%r999, %r2;
$L__BB0_38:
	ld.param.u64 	%rd251, [_Z27attention_tensorcore_kernelILi32ELi64EEvPKfS1_S1_Pfiiiiif_param_1];
	div.s32 	%r456, %r999, %r356;
	mul.lo.s32 	%r457, %r456, %r356;
	sub.s32 	%r458, %r999, %r457;
	add.s32 	%r459, %r456, %r992;
	add.s32 	%r460, %r458, %r3;
	mad.lo.s32 	%r461, %r459, %r356, %r460;
	cvta.to.global.u64 	%rd88, %rd251;
	mul.wide.s32 	%rd89, %r461, 4;
	add.s64 	%rd90, %rd88, %rd89;
	ld.global.nc.f32 	%f250, [%rd90];
	mad.lo.s32 	%r462, %r456, %r5, %r458;
	shl.b32 	%r463, %r462, 2;
	add.s32 	%r464, %r53, %r463;
	st.shared.f32 	[%r464+512], %f250;
	add.s32 	%r999, %r999, %r6;
	setp.lt.s32 	%p21, %r999, %r90;
	@%p21 bra 	$L__BB0_38;
$L__BB0_39:
	bar.sync 	0;
	shr.u32 	%r465, %r6, 5;
	add.s32 	%r466, %r88, %r465;
	div.s32 	%r467, %r466, %r465;
	shr.u32 	%r468, %r2, 5;
	mul.lo.s32 	%r1000, %r467, %r468;
	add.s32 	%r94, %r1000, %r467;
	min.s32 	%r469, %r94, %r89;
	setp.ge.s32 	%p22, %r1000, %r469;
	@%p22 bra 	$L__BB0_67;
	min.s32 	%r95, %r94, %r87;
$L__BB0_41:
	setp.lt.s32 	%p23, %r356, 1;
	mov.f32 	%f730, 0f00000000;
	@%p23 bra 	$L__BB0_64;
	setp.lt.u32 	%p24, %r60, 24;
	mul.lo.s32 	%r103, %r1000, %r5;
	mov.f32 	%f728, 0f00000000;
	mov.b32 	%r1013, 0;
	@%p24 bra 	$L__BB0_54;
	shl.b32 	%r473, %r58, 2;
	shl.b32 	%r474, %r57, 2;
	add.s32 	%r475, %r473, %r474;
	mov.u32 	%r476, smem;
	add.s32 	%r1039, %r476, %r475;
	shr.u32 	%r477, %r60, 3;
	add.s32 	%r478, %r477, 1;
	and.b32  	%r479, %r478, 1073741820;
	neg.s32 	%r1041, %r479;
	mul.lo.s32 	%r480, %r5, %r1000;
	shl.b32 	%r481, %r480, 2;
	add.s32 	%r1038, %r77, %r481;
	mov.f32 	%f730, 0f00000000;
	mov.b32 	%r1042, 16;
	mov.u32 	%r1040, %r57;
$L__BB0_44:
	setp.ge.s32 	%p25, %r1040, %r356;
	@%p25 bra 	$L__BB0_46;
	ld.shared.u32 	%r1076, [%r1039];
	add.s32 	%r482, %r1039, %r76;
	ld.shared.u32 	%r1075, [%r482+-64];
	ld.shared.u32 	%r1074, [%r1039+16];
	ld.shared.u32 	%r1073, [%r482+-48];
	ld.shared.u32 	%r1078, [%r1038+-112];
	ld.shared.u32 	%r1077, [%r1038+-96];
$L__BB0_46:
	mov.b32 	%r496, 0;
	// begin inline asm
	mma.sync.aligned.m16n8k8.row.col.f32.tf32.tf32.f32 {%r483, %r484, %r485, %r486}, {%r1076, %r1075, %r1074, %r1073}, {%r1078, %r1077}, {%r496, %r496, %r496, %r496};
	// end inline asm
	mov.b32 	%f44, %r483;
	add.s32 	%r497, %r1040, 8;
	setp.ge.s32 	%p26, %r497, %r356;
	@%p26 bra 	$L__BB0_48;
	ld.shared.u32 	%r1076, [%r1039+32];
	add.s32 	%r498, %r1039, %r76;
	ld.shared.u32 	%r1075, [%r498+-32];
	ld.shared.u32 	%r1074, [%r1039+48];
	ld.shared.u32 	%r1073, [%r498+-16];
	ld.shared.u32 	%r1078, [%r1038+-80];
	ld.shared.u32 	%r1077, [%r1038+-64];
$L__BB0_48:
	mov.b32 	%r512, 0;
	// begin inline asm
	mma.sync.aligned.m16n8k8.row.col.f32.tf32.tf32.f32 {%r499, %r500, %r501, %r502}, {%r1076, %r1075, %r1074, %r1073}, {%r1078, %r1077}, {%r512, %r512, %r512, %r512};
	// end inline asm
	mov.b32 	%f255, %r499;
	add.f32 	%f256, %f730, %f44;
	add.f32 	%f45, %f256, %f255;
	add.s32 	%r513, %r1040, 16;
	setp.ge.s32 	%p27, %r513, %r356;
	@%p27 bra 	$L__BB0_50;
	ld.shared.u32 	%r1076, [%r1039+64];
	add.s32 	%r514, %r1039, %r76;
	ld.shared.u32 	%r1075, [%r514];
	ld.shared.u32 	%r1074, [%r1039+80];
	ld.shared.u32 	%r1073, [%r514+16];
	ld.shared.u32 	%r1078, [%r1038+-48];
	ld.shared.u32 	%r1077, [%r1038+-32];
$L__BB0_50:
	mov.b32 	%r528, 0;
	// begin inline asm
	mma.sync.aligned.m16n8k8.row.col.f32.tf32.tf32.f32 {%r515, %r516, %r517, %r518}, {%r1076, %r1075, %r1074, %r1073}, {%r1078, %r1077}, {%r528, %r528, %r528, %r528};
	// end inline asm
	mov.b32 	%f257, %r515;
	add.f32 	%f46, %f45, %f257;
	add.s32 	%r529, %r1040, 24;
	setp.ge.s32 	%p28, %r529, %r356;
	@%p28 bra 	$L__BB0_52;
	ld.shared.u32 	%r1076, [%r1039+96];
	add.s32 	%r530, %r1039, %r76;
	ld.shared.u32 	%r1075, [%r530+32];
	ld.shared.u32 	%r1074, [%r1039+112];
	ld.shared.u32 	%r1073, [%r530+48];
	ld.shared.u32 	%r1078, [%r1038+-16];
	ld.shared.u32 	%r1077, [%r1038];
$L__BB0_52:
	setp.eq.s32 	%p29, %r56, 0;
	mov.b32 	%r544, 0;
	// begin inline asm
	mma.sync.aligned.m16n8k8.row.col.f32.tf32.tf32.f32 {%r531, %r532, %r533, %r534}, {%r1076, %r1075, %r1074, %r1073}, {%r1078, %r1077}, {%r544, %r544, %r544, %r544};
	// end inline asm
	mov.b32 	%f258, %r531;
	add.f32 	%f259, %f46, %f258;
	selp.f32 	%f730, %f259, %f730, %p29;
	add.s32 	%r1042, %r1042, 32;
	add.s32 	%r1041, %r1041, 4;
	add.s32 	%r1040, %r1040, 32;
	add.s32 	%r1039, %r1039, 128;
	add.s32 	%r1038, %r1038, 128;
	setp.eq.s32 	%p30, %r1041, 0;
	@%p30 bra 	$L__BB0_53;
	bra.uni 	$L__BB0_44;
$L__BB0_53:
	add.s32 	%r1013, %r1042, -16;
	mov.f32 	%f728, %f730;
$L__BB0_54:
	setp.eq.s32 	%p31, %r61, 0;
	@%p31 bra 	$L__BB0_64;
	add.s32 	%r121, %r1013, %r57;
	setp.ge.s32 	%p32, %r121, %r356;
	@%p32 bra 	$L__BB0_57;
	add.s32 	%r545, %r121, %r58;
	shl.b32 	%r546, %r545, 2;
	mov.u32 	%r547, smem;
	add.s32 	%r548, %r547, %r546;
	ld.shared.u32 	%r1076, [%r548];
	add.s32 	%r549, %r121, %r59;
	shl.b32 	%r550, %r549, 2;
	add.s32 	%r551, %r547, %r550;
	ld.shared.u32 	%r1075, [%r551];
	ld.shared.u32 	%r1074, [%r548+16];
	ld.shared.u32 	%r1073, [%r551+16];
	add.s32 	%r552, %r121, %r103;
	shl.b32 	%r553, %r552, 2;
	add.s32 	%r554, %r53, %r553;
	ld.shared.u32 	%r1078, [%r554+512];
	ld.shared.u32 	%r1077, [%r554+528];
$L__BB0_57:
	setp.eq.s32 	%p33, %r61, 1;
	setp.eq.s32 	%p34, %r56, 0;
	mov.b32 	%r568, 0;
	// begin inline asm
	mma.sync.aligned.m16n8k8.row.col.f32.tf32.tf32.f32 {%r555, %r556, %r557, %r558}, {%r1076, %r1075, %r1074, %r1073}, {%r1078, %r1077}, {%r568, %r568, %r568, %r568};
	// end inline asm
	mov.b32 	%f260, %r555;
	add.f32 	%f38, %f728, %f260;
	selp.f32 	%f730, %f38, %f728, %p34;
	@%p33 bra 	$L__BB0_64;
	add.s32 	%r569, %r121, 8;
	setp.ge.s32 	%p35, %r569, %r356;
	@%p35 bra 	$L__BB0_60;
	add.s32 	%r570, %r121, %r58;
	shl.b32 	%r571, %r570, 2;
	mov.u32 	%r572, smem;
	add.s32 	%r573, %r572, %r571;
	ld.shared.u32 	%r1076, [%r573+32];
	add.s32 	%r574, %r121, %r59;
	shl.b32 	%r575, %r574, 2;
	add.s32 	%r576, %r572, %r575;
	ld.shared.u32 	%r1075, [%r576+32];
	ld.shared.u32 	%r1074, [%r573+48];
	ld.shared.u32 	%r1073, [%r576+48];
	add.s32 	%r577, %r121, %r103;
	shl.b32 	%r578, %r577, 2;
	add.s32 	%r579, %r54, %r578;
	ld.shared.u32 	%r1078, [%r579+32];
	ld.shared.u32 	%r1077, [%r579+48];
$L__BB0_60:
	setp.eq.s32 	%p36, %r61, 2;
	mov.b32 	%r593, 0;
	// begin inline asm
	mma.sync.aligned.m16n8k8.row.col.f32.tf32.tf32.f32 {%r580, %r581, %r582, %r583}, {%r1076, %r1075, %r1074, %r1073}, {%r1078, %r1077}, {%r593, %r593, %r593, %r593};
	// end inline asm
	mov.b32 	%f261, %r580;
	add.f32 	%f40, %f38, %f261;
	selp.f32 	%f730, %f40, %f728, %p34;
	@%p36 bra 	$L__BB0_64;
	add.s32 	%r594, %r121, 16;
	setp.ge.s32 	%p38, %r594, %r356;
	@%p38 bra 	$L__BB0_63;
	add.s32 	%r595, %r121, %r58;
	shl.b32 	%r596, %r595, 2;
	mov.u32 	%r597, smem;
	add.s32 	%r598, %r597, %r596;
	ld.shared.u32 	%r1076, [%r598+64];
	add.s32 	%r599, %r121, %r59;
	shl.b32 	%r600, %r599, 2;
	add.s32 	%r601, %r597, %r600;
	ld.shared.u32 	%r1075, [%r601+64];
	ld.shared.u32 	%r1074, [%r598+80];
	ld.shared.u32 	%r1073, [%r601+80];
	add.s32 	%r602, %r121, %r103;
	shl.b32 	%r603, %r602, 2;
	add.s32 	%r604, %r54, %r603;
	ld.shared.u32 	%r1078, [%r604+64];
	ld.shared.u32 	%r1077, [%r604+80];
$L__BB0_63:
	mov.b32 	%r618, 0;
	// begin inline asm
	mma.sync.aligned.m16n8k8.row.col.f32.tf32.tf32.f32 {%r605, %r606, %r607, %r608}, {%r1076, %r1075, %r1074, %r1073}, {%r1078, %r1077}, {%r618, %r618, %r618, %r618};
	// end inline asm
	mov.b32 	%f262, %r605;
	add.f32 	%f263, %f40, %f262;
	selp.f32 	%f730, %f263, %f728, %p34;
$L__BB0_64:
	and.b32  	%r619, %r2, 7;
	setp.ne.s32 	%p40, %r619, 0;
	mov.b32 	%r620, %f730;
	shfl.sync.bfly.b32	%r621|%p41, %r620, 4, 31, -1;
	mov.b32 	%f264, %r621;
	add.f32 	%f265, %f730, %f264;
	mov.b32 	%r622, %f265;
	shfl.sync.bfly.b32	%r623|%p42, %r622, 2, 31, -1;
	mov.b32 	%f266, %r623;
	add.f32 	%f267, %f265, %f266;
	mov.b32 	%r624, %f267;
	shfl.sync.bfly.b32	%r625|%p43, %r624, 1, 31, -1;
	mov.b32 	%f268, %r625;
	add.f32 	%f49, %f267, %f268;
	@%p40 bra 	$L__BB0_66;
	ld.param.f32 	%f691, [_Z27attention_tensorcore_kernelILi32ELi64EEvPKfS1_S1_Pfiiiiif_param_9];
	mul.f32 	%f269, %f691, %f49;
	shl.b32 	%r626, %r1000, 2;
	add.s32 	%r627, %r55, %r626;
	st.shared.f32 	[%r627+2048], %f269;
$L__BB0_66:
	add.s32 	%r1000, %r1000, 1;
	setp.ne.s32 	%p44, %r1000, %r95;
	@%p44 bra 	$L__BB0_41;
$L__BB0_67:
	bar.sync 	0;
	setp.ge.s32 	%p45, %r2, %r89;
	mov.f32 	%f732, 0fFF800000;
	@%p45 bra 	$L__BB0_70;
	mov.f32 	%f732, 0fFF800000;
	mov.u32 	%r1085, %r2;
$L__BB0_69:
	shl.b32 	%r628, %r1085, 2;
	add.s32 	%r629, %r55, %r628;
	ld.shared.f32 	%f272, [%r629+2048];
	max.f32 	%f732, %f732, %f272;
	add.s32 	%r1085, %r1085, %r6;
	setp.lt.s32 	%p46, %r1085, %r89;
	@%p46 bra 	$L__BB0_69;
$L__BB0_70:
	and.b32  	%r237, %r2, 31;
	setp.ne.s32 	%p47, %r237, 0;
	mov.b32 	%r630, %f732;
	shfl.sync.bfly.b32	%r631|%p48, %r630, 16, 31, -1;
	mov.b32 	%f273, %r631;
	max.f32 	%f274, %f732, %f273;
	mov.b32 	%r632, %f274;
	shfl.sync.bfly.b32	%r633|%p49, %r632, 8, 31, -1;
	mov.b32 	%f275, %r633;
	max.f32 	%f276, %f274, %f275;
	mov.b32 	%r634, %f276;
	shfl.sync.bfly.b32	%r635|%p50, %r634, 4, 31, -1;
	mov.b32 	%f277, %r635;
	max.f32 	%f278, %f276, %f277;
	mov.b32 	%r636, %f278;
	shfl.sync.bfly.b32	%r637|%p51, %r636, 2, 31, -1;
	mov.b32 	%f279, %r637;
	max.f32 	%f280, %f278, %f279;
	mov.b32 	%r638, %f280;
	shfl.sync.bfly.b32	%r639|%p52, %r638, 1, 31, -1;
	mov.b32 	%f281, %r639;
	max.f32 	%f734, %f280, %f281;
	@%p47 bra 	$L__BB0_72;
	shr.u32 	%r640, %r2, 3;
	and.b32  	%r641, %r640, 124;
	add.s32 	%r642, %r55, %r641;
	st.shared.f32 	[%r642+2304], %f734;
$L__BB0_72:
	setp.gt.u32 	%p53, %r2, 31;
	bar.sync 	0;
	@%p53 bra 	$L__BB0_76;
	add.s32 	%r643, %r6, 31;
	shr.u32 	%r644, %r643, 5;
	setp.ge.u32 	%p54, %r2, %r644;
	mov.f32 	%f733, 0fFF800000;
	@%p54 bra 	$L__BB0_75;
	shl.b32 	%r645, %r237, 2;
	add.s32 	%r646, %r55, %r645;
	ld.shared.f32 	%f733, [%r646+2304];
$L__BB0_75:
	mov.b32 	%r647, %f733;
	shfl.sync.bfly.b32	%r648|%p55, %r647, 16, 31, -1;
	mov.b32 	%f283, %r648;
	max.f32 	%f284, %f733, %f283;
	mov.b32 	%r649, %f284;
	shfl.sync.bfly.b32	%r650|%p56, %r649, 8, 31, -1;
	mov.b32 	%f285, %r650;
	max.f32 	%f286, %f284, %f285;
	mov.b32 	%r651, %f286;
	shfl.sync.bfly.b32	%r652|%p57, %r651, 4, 31, -1;
	mov.b32 	%f287, %r652;
	max.f32 	%f288, %f286, %f287;
	mov.b32 	%r653, %f288;
	shfl.sync.bfly.b32	%r654|%p58, %r653, 2, 31, -1;
	mov.b32 	%f289, %r654;
	max.f32 	%f290, %f288, %f289;
	mov.b32 	%r655, %f290;
	shfl.sync.bfly.b32	%r656|%p59, %r655, 1, 31, -1;
	mov.b32 	%f291, %r656;
	max.f32 	%f734, %f290, %f291;
$L__BB0_76:
	bar.sync 	0;
	max.f32 	%f58, %f726, %f734;
	sub.f32 	%f293, %f726, %f58;
	fma.rn.f32 	%f294, %f293, 0f3BBB989D, 0f3F000000;
	cvt.sat.f32.f32 	%f295, %f294;
	mov.f32 	%f296, 0f4B400001;
	mov.f32 	%f297, 0f437C0000;
	fma.rm.f32 	%f298, %f295, %f297, %f296;
	add.f32 	%f299, %f298, 0fCB40007F;
	neg.f32 	%f300, %f299;
	fma.rn.f32 	%f301, %f293, 0f3FB8AA3B, %f300;
	fma.rn.f32 	%f302, %f293, 0f32A57060, %f301;
	mov.b32 	%r657, %f298;
	shl.b32 	%r658, %r657, 23;
	mov.b32 	%f303, %r658;
	ex2.approx.ftz.f32 	%f304, %f302;
	mul.f32 	%f59, %f304, %f303;
	mov.f32 	%f736, 0f00000000;
	@%p45 bra 	$L__BB0_79;
	mov.f32 	%f736, 0f00000000;
	mov.u32 	%r1086, %r2;
$L__BB0_78:
	shl.b32 	%r659, %r1086, 2;
	add.s32 	%r660, %r55, %r659;
	ld.shared.f32 	%f306, [%r660+2048];
	sub.f32 	%f307, %f306, %f58;
	fma.rn.f32 	%f308, %f307, 0f3BBB989D, 0f3F000000;
	cvt.sat.f32.f32 	%f309, %f308;
	mov.f32 	%f310, 0f4B400001;
	mov.f32 	%f311, 0f437C0000;
	fma.rm.f32 	%f312, %f309, %f311, %f310;
	add.f32 	%f313, %f312, 0fCB40007F;
	neg.f32 	%f314, %f313;
	fma.rn.f32 	%f315, %f307, 0f3FB8AA3B, %f314;
	fma.rn.f32 	%f316, %f307, 0f32A57060, %f315;
	mov.b32 	%r661, %f312;
	shl.b32 	%r662, %r661, 23;
	mov.b32 	%f317, %r662;
	ex2.approx.ftz.f32 	%f318, %f316;
	mul.f32 	%f319, %f318, %f317;
	st.shared.f32 	[%r660+2048], %f319;
	add.f32 	%f736, %f736, %f319;
	add.s32 	%r1086, %r1086, %r6;
	setp.lt.s32 	%p61, %r1086, %r89;
	@%p61 bra 	$L__BB0_78;
$L__BB0_79:
	mov.b32 	%r663, %f736;
	shfl.sync.bfly.b32	%r664|%p63, %r663, 16, 31, -1;
	mov.b32 	%f320, %r664;
	add.f32 	%f321, %f736, %f320;
	mov.b32 	%r665, %f321;
	shfl.sync.bfly.b32	%r666|%p64, %r665, 8, 31, -1;
	mov.b32 	%f322, %r666;
	add.f32 	%f323, %f321, %f322;
	mov.b32 	%r667, %f323;
	shfl.sync.bfly.b32	%r668|%p65, %r667, 4, 31, -1;
	mov.b32 	%f324, %r668;
	add.f32 	%f325, %f323, %f324;
	mov.b32 	%r669, %f325;
	shfl.sync.bfly.b32	%r670|%p66, %r669, 2, 31, -1;
	mov.b32 	%f326, %r670;
	add.f32 	%f327, %f325, %f326;
	mov.b32 	%r671, %f327;
	shfl.sync.bfly.b32	%r672|%p67, %r671, 1, 31, -1;
	mov.b32 	%f328, %r672;
	add.f32 	%f738, %f327, %f328;
	@%p47 bra 	$L__BB0_81;
	shr.u32 	%r673, %r2, 3;
	and.b32  	%r674, %r673, 124;
	add.s32 	%r675, %r55, %r674;
	st.shared.f32 	[%r675+2304], %f738;
$L__BB0_81:
	setp.gt.u32 	%p68, %r2, 31;
	bar.sync 	0;
	@%p68 bra 	$L__BB0_85;
	add.s32 	%r676, %r6, 31;
	shr.u32 	%r677, %r676, 5;
	setp.ge.u32 	%p69, %r2, %r677;
	mov.f32 	%f737, 0f00000000;
	@%p69 bra 	$L__BB0_84;
	shl.b32 	%r678, %r237, 2;
	add.s32 	%r679, %r55, %r678;
	ld.shared.f32 	%f737, [%r679+2304];
$L__BB0_84:
	mov.b32 	%r680, %f737;
	shfl.sync.bfly.b32	%r681|%p70, %r680, 16, 31, -1;
	mov.b32 	%f330, %r681;
	add.f32 	%f331, %f737, %f330;
	mov.b32 	%r682, %f331;
	shfl.sync.bfly.b32	%r683|%p71, %r682, 8, 31, -1;
	mov.b32 	%f332, %r683;
	add.f32 	%f333, %f331, %f332;
	mov.b32 	%r684, %f333;
	shfl.sync.bfly.b32	%r685|%p72, %r684, 4, 31, -1;
	mov.b32 	%f334, %r685;
	add.f32 	%f335, %f333, %f334;
	mov.b32 	%r686, %f335;
	shfl.sync.bfly.b32	%r687|%p73, %r686, 2, 31, -1;
	mov.b32 	%f336, %r687;
	add.f32 	%f337, %f335, %f336;
	mov.b32 	%r688, %f337;
	shfl.sync.bfly.b32	%r689|%p74, %r688, 1, 31, -1;
	mov.b32 	%f338, %r689;
	add.f32 	%f738, %f337, %f338;
$L__BB0_85:
	setp.ge.s32 	%p75, %r2, %r356;
	bar.sync 	0;
	fma.rn.f32 	%f725, %f725, %f59, %f738;
	@%p75 bra 	$L__BB0_95;
	setp.lt.s32 	%p76, %r89, 1;
	mov.f32 	%f742, 0f00000000;
	@%p76 bra 	$L__BB0_94;
	and.b32  	%r241, %r86, 3;
	setp.lt.u32 	%p77, %r88, 3;
	mov.f32 	%f742, 0f00000000;
	mov.b32 	%r1088, 0;
	@%p77 bra 	$L__BB0_90;
	sub.s32 	%r1088, %r87, %r241;
	mov.f32 	%f742, 0f00000000;
	mov.b32 	%r1087, 0;
$L__BB0_89:
	.pragma "nounroll";
	add.s32 	%r692, %r1087, %r992;
	shl.b32 	%r693, %r1087, 2;
	add.s32 	%r694, %r55, %r693;
	ld.shared.v4.f32 	{%f343, %f344, %f345, %f346}, [%r694+2048];
	add.s32 	%r695, %r2, %r3;
	mad.lo.s32 	%r696, %r692, %r356, %r695;
	mul.wide.s32 	%rd91, %r696, 4;
	add.s64 	%rd92, %rd2, %rd91;
	ld.global.nc.f32 	%f347, [%rd92];
	fma.rn.f32 	%f348, %f343, %f347, %f742;
	add.s64 	%rd94, %rd92, %rd5;
	ld.global.nc.f32 	%f349, [%rd94];
	fma.rn.f32 	%f350, %f344, %f349, %f348;
	add.s64 	%rd95, %rd94, %rd5;
	ld.global.nc.f32 	%f351, [%rd95];
	fma.rn.f32 	%f352, %f345, %f351, %f350;
	add.s64 	%rd96, %rd95, %rd5;
	ld.global.nc.f32 	%f353, [%rd96];
	fma.rn.f32 	%f742, %f346, %f353, %f352;
	add.s32 	%r1087, %r1087, 4;
	setp.ne.s32 	%p78, %r1087, %r1088;
	@%p78 bra 	$L__BB0_89;
$L__BB0_90:
	setp.eq.s32 	%p79, %r241, 0;
	@%p79 bra 	$L__BB0_94;
	add.s32 	%r697, %r1088, %r992;
	shl.b32 	%r698, %r1088, 2;
	add.s32 	%r246, %r55, %r698;
	ld.shared.f32 	%f354, [%r246+2048];
	add.s32 	%r699, %r2, %r3;
	mad.lo.s32 	%r700, %r697, %r356, %r699;
	mul.wide.s32 	%rd97, %r700, 4;
	add.s64 	%rd4, %rd2, %rd97;
	ld.global.nc.f32 	%f355, [%rd4];
	fma.rn.f32 	%f742, %f354, %f355, %f742;
	setp.eq.s32 	%p80, %r241, 1;
	@%p80 bra 	$L__BB0_94;
	ld.shared.f32 	%f356, [%r246+2052];
	add.s64 	%rd6, %rd4, %rd5;
	ld.global.nc.f32 	%f357, [%rd6];
	fma.rn.f32 	%f742, %f356, %f357, %f742;
	setp.eq.s32 	%p81, %r241, 2;
	@%p81 bra 	$L__BB0_94;
	ld.shared.f32 	%f358, [%r246+2056];
	add.s64 	%rd98, %rd6, %rd5;
	ld.global.nc.f32 	%f359, [%rd98];
	fma.rn.f32 	%f742, %f358, %f359, %f742;
$L__BB0_94:
	fma.rn.f32 	%f743, %f59, %f743, %f742;
$L__BB0_95:
	add.s32 	%r701, %r6, %r2;
	setp.ge.s32 	%p82, %r701, %r356;
	@%p82 bra 	$L__BB0_105;
	setp.lt.s32 	%p83, %r89, 1;
	mov.f32 	%f747, 0f00000000;
	@%p83 bra 	$L__BB0_104;
	and.b32  	%r247, %r86, 3;
	setp.lt.u32 	%p84, %r88, 3;
	mov.f32 	%f747, 0f00000000;
	mov.b32 	%r1090, 0;
	@%p84 bra 	$L__BB0_100;
	sub.s32 	%r1090, %r87, %r247;
	mov.f32 	%f747, 0f00000000;
	mov.b32 	%r1089, 0;
$L__BB0_99:
	.pragma "nounroll";
	add.s32 	%r704, %r1089, %r992;
	shl.b32 	%r705, %r1089, 2;
	add.s32 	%r706, %r55, %r705;
	ld.shared.v4.f32 	{%f364, %f365, %f366, %f367}, [%r706+2048];
	mad.lo.s32 	%r707, %r704, %r356, %r62;
	mul.wide.s32 	%rd99, %r707, 4;
	add.s64 	%rd100, %rd2, %rd99;
	ld.global.nc.f32 	%f368, [%rd100];
	fma.rn.f32 	%f369, %f364, %f368, %f747;
	mul.wide.s32 	%rd101, %r356, 4;
	add.s64 	%rd102, %rd100, %rd101;
	ld.global.nc.f32 	%f370, [%rd102];
	fma.rn.f32 	%f371, %f365, %f370, %f369;
	add.s64 	%rd103, %rd102, %rd101;
	ld.global.nc.f32 	%f372, [%rd103];
	fma.rn.f32 	%f373, %f366, %f372, %f371;
	add.s64 	%rd104, %rd103, %rd101;
	ld.global.nc.f32 	%f374, [%rd104];
	fma.rn.f32 	%f747, %f367, %f374, %f373;
	add.s32 	%r1089, %r1089, 4;
	setp.ne.s32 	%p85, %r1089, %r1090;
	@%p85 bra 	$L__BB0_99;
$L__BB0_100:
	setp.eq.s32 	%p86, %r247, 0;
	@%p86 bra 	$L__BB0_104;
	add.s32 	%r708, %r1090, %r992;
	shl.b32 	%r709, %r1090, 2;
	add.s32 	%r252, %r55, %r709;
	ld.shared.f32 	%f375, [%r252+2048];
	mad.lo.s32 	%r710, %r708, %r356, %r62;
	mul.wide.s32 	%rd105, %r710, 4;
	add.s64 	%rd7, %rd2, %rd105;
	ld.global.nc.f32 	%f376, [%rd7];
	fma.rn.f32 	%f747, %f375, %f376, %f747;
	setp.eq.s32 	%p87, %r247, 1;
	@%p87 bra 	$L__BB0_104;
	ld.shared.f32 	%f377, [%r252+2052];
	mul.wide.s32 	%rd8, %r356, 4;
	add.s64 	%rd9, %rd7, %rd8;
	ld.global.nc.f32 	%f378, [%rd9];
	fma.rn.f32 	%f747, %f377, %f378, %f747;
	setp.eq.s32 	%p88, %r247, 2;
	@%p88 bra 	$L__BB0_104;
	ld.shared.f32 	%f379, [%r252+2056];
	add.s64 	%rd106, %rd9, %rd8;
	ld.global.nc.f32 	%f380, [%rd106];
	fma.rn.f32 	%f747, %f379, %f380, %f747;
$L__BB0_104:
	fma.rn.f32 	%f748, %f59, %f748, %f747;
$L__BB0_105:
	add.s32 	%r711, %r6, %r2;
	add.s32 	%r712, %r711, %r6;
	setp.ge.s32 	%p89, %r712, %r356;
	@%p89 bra 	$L__BB0_115;
	setp.lt.s32 	%p90, %r89, 1;
	mov.f32 	%f752, 0f00000000;
	@%p90 bra 	$L__BB0_114;
	and.b32  	%r253, %r86, 3;
	setp.lt.u32 	%p91, %r88, 3;
	mov.f32 	%f752, 0f00000000;
	mov.b32 	%r1092, 0;
	@%p91 bra 	$L__BB0_110;
	sub.s32 	%r1092, %r87, %r253;
	mov.f32 	%f752, 0f00000000;
	mov.b32 	%r1091, 0;
$L__BB0_109:
	.pragma "nounroll";
	add.s32 	%r715, %r1091, %r992;
	shl.b32 	%r716, %r1091, 2;
	add.s32 	%r717, %r55, %r716;
	ld.shared.v4.f32 	{%f385, %f386, %f387, %f388}, [%r717+2048];
	mad.lo.s32 	%r718, %r715, %r356, %r63;
	mul.wide.s32 	%rd107, %r718, 4;
	add.s64 	%rd108, %rd2, %rd107;
	ld.global.nc.f32 	%f389, [%rd108];
	fma.rn.f32 	%f390, %f385, %f389, %f752;
	mul.wide.s32 	%rd109, %r356, 4;
	add.s64 	%rd110, %rd108, %rd109;
	ld.global.nc.f32 	%f391, [%rd110];
	fma.rn.f32 	%f392, %f386, %f391, %f390;
	add.s64 	%rd111, %rd110, %rd109;
	ld.global.nc.f32 	%f393, [%rd111];
	fma.rn.f32 	%f394, %f387, %f393, %f392;
	add.s64 	%rd112, %rd111, %rd109;
	ld.global.nc.f32 	%f395, [%rd112];
	fma.rn.f32 	%f752, %f388, %f395, %f394;
	add.s32 	%r1091, %r1091, 4;
	setp.ne.s32 	%p92, %r1091, %r1092;
	@%p92 bra 	$L__BB0_109;
$L__BB0_110:
	setp.eq.s32 	%p93, %r253, 0;
	@%p93 bra 	$L__BB0_114;
	add.s32 	%r719, %r1092, %r992;
	shl.b32 	%r720, %r1092, 2;
	add.s32 	%r258, %r55, %r720;
	ld.shared.f32 	%f396, [%r258+2048];
	mad.lo.s32 	%r721, %r719, %r356, %r63;
	mul.wide.s32 	%rd113, %r721, 4;
	add.s64 	%rd10, %rd2, %rd113;
	ld.global.nc.f32 	%f397, [%rd10];
	fma.rn.f32 	%f752, %f396, %f397, %f752;
	setp.eq.s32 	%p94, %r253, 1;
	@%p94 bra 	$L__BB0_114;
	ld.shared.f32 	%f398, [%r258+2052];
	mul.wide.s32 	%rd11, %r356, 4;
	add.s64 	%rd12, %rd10, %rd11;
	ld.global.nc.f32 	%f399, [%rd12];
	fma.rn.f32 	%f752, %f398, %f399, %f752;
	setp.eq.s32 	%p95, %r253, 2;
	@%p95 bra 	$L__BB0_114;
	ld.shared.f32 	%f400, [%r258+2056];
	add.s64 	%rd114, %rd12, %rd11;
	ld.global.nc.f32 	%f401, [%rd114];
	fma.rn.f32 	%f752, %f400, %f401, %f752;
$L__BB0_114:
	fma.rn.f32 	%f753, %f59, %f753, %f752;
$L__BB0_115:
	add.s32 	%r722, %r6, %r2;
	add.s32 	%r723, %r722, %r6;
	add.s32 	%r724, %r723, %r6;
	setp.ge.s32 	%p96, %r724, %r356;
	@%p96 bra 	$L__BB0_125;
	setp.lt.s32 	%p97, %r89, 1;
	mov.f32 	%f757, 0f00000000;
	@%p97 bra 	$L__BB0_124;
	and.b32  	%r259, %r86, 3;
	setp.lt.u32 	%p98, %r88, 3;
	mov.f32 	%f757, 0f00000000;
	mov.b32 	%r1094, 0;
	@%p98 bra 	$L__BB0_120;
	sub.s32 	%r1094, %r87, %r259;
	mov.f32 	%f757, 0f00000000;
	mov.b32 	%r1093, 0;
$L__BB0_119:
	.pragma "nounroll";
	add.s32 	%r727, %r1093, %r992;
	shl.b32 	%r728, %r1093, 2;
	add.s32 	%r729, %r55, %r728;
	ld.shared.v4.f32 	{%f406, %f407, %f408, %f409}, [%r729+2048];
	mad.lo.s32 	%r730, %r727, %r356, %r64;
	mul.wide.s32 	%rd115, %r730, 4;
	add.s64 	%rd116, %rd2, %rd115;
	ld.global.nc.f32 	%f410, [%rd116];
	fma.rn.f32 	%f411, %f406, %f410, %f757;
	mul.wide.s32 	%rd117, %r356, 4;
	add.s64 	%rd118, %rd116, %rd117;
	ld.global.nc.f32 	%f412, [%rd118];
	fma.rn.f32 	%f413, %f407, %f412, %f411;
	add.s64 	%rd119, %rd118, %rd117;
	ld.global.nc.f32 	%f414, [%rd119];
	fma.rn.f32 	%f415, %f408, %f414, %f413;
	add.s64 	%rd120, %rd119, %rd117;
	ld.global.nc.f32 	%f416, [%rd120];
	fma.rn.f32 	%f757, %f409, %f416, %f415;
	add.s32 	%r1093, %r1093, 4;
	setp.ne.s32 	%p99, %r1093, %r1094;
	@%p99 bra 	$L__BB0_119;
$L__BB0_120:
	setp.eq.s32 	%p100, %r259, 0;
	@%p100 bra 	$L__BB0_124;
	add.s32 	%r731, %r1094, %r992;
	shl.b32 	%r732, %r1094, 2;
	add.s32 	%r264, %r55, %r732;
	ld.shared.f32 	%f417, [%r264+2048];
	mad.lo.s32 	%r733, %r731, %r356, %r64;
	mul.wide.s32 	%rd121, %r733, 4;
	add.s64 	%rd13, %rd2, %rd121;
	ld.global.nc.f32 	%f418, [%rd13];
	fma.rn.f32 	%f757, %f417, %f418, %f757;
	setp.eq.s32 	%p101, %r259, 1;
	@%p101 bra 	$L__BB0_124;
	ld.shared.f32 	%f419, [%r264+2052];
	mul.wide.s32 	%rd14, %r356, 4;
	add.s64 	%rd15, %rd13, %rd14;
	ld.global.nc.f32 	%f420, [%rd15];
	fma.rn.f32 	%f757, %f419, %f420, %f757;
	setp.eq.s32 	%p102, %r259, 2;
	@%p102 bra 	$L__BB0_124;
	ld.shared.f32 	%f421, [%r264+2056];
	add.s64 	%rd122, %rd15, %rd14;
	ld.global.nc.f32 	%f422, [%rd122];
	fma.rn.f32 	%f757, %f421, %f422, %f757;
$L__BB0_124:
	fma.rn.f32 	%f758, %f59, %f758, %f757;
$L__BB0_125:
	add.s32 	%r734, %r6, %r2;
	add.s32 	%r735, %r734, %r6;
	add.s32 	%r736, %r735, %r6;
	add.s32 	%r737, %r736, %r6;
	setp.ge.s32 	%p103, %r737, %r356;
	@%p103 bra 	$L__BB0_135;
	setp.lt.s32 	%p104, %r89, 1;
	mov.f32 	%f762, 0f00000000;
	@%p104 bra 	$L__BB0_134;
	and.b32  	%r265, %r86, 3;
	setp.lt.u32 	%p105, %r88, 3;
	mov.f32 	%f762, 0f00000000;
	mov.b32 	%r1096, 0;
	@%p105 bra 	$L__BB0_130;
	sub.s32 	%r1096, %r87, %r265;
	mov.f32 	%f762, 0f00000000;
	mov.b32 	%r1095, 0;
$L__BB0_129:
	.pragma "nounroll";
	add.s32 	%r740, %r1095, %r992;
	shl.b32 	%r741, %r1095, 2;
	add.s32 	%r742, %r55, %r741;
	ld.shared.v4.f32 	{%f427, %f428, %f429, %f430}, [%r742+2048];
	mad.lo.s32 	%r743, %r740, %r356, %r65;
	mul.wide.s32 	%rd123, %r743, 4;
	add.s64 	%rd124, %rd2, %rd123;
	ld.global.nc.f32 	%f431, [%rd124];
	fma.rn.f32 	%f432, %f427, %f431, %f762;
	mul.wide.s32 	%rd125, %r356, 4;
	add.s64 	%rd126, %rd124, %rd125;
	ld.global.nc.f32 	%f433, [%rd126];
	fma.rn.f32 	%f434, %f428, %f433, %f432;
	add.s64 	%rd127, %rd126, %rd125;
	ld.global.nc.f32 	%f435, [%rd127];
	fma.rn.f32 	%f436, %f429, %f435, %f434;
	add.s64 	%rd128, %rd127, %rd125;
	ld.global.nc.f32 	%f437, [%rd128];
	fma.rn.f32 	%f762, %f430, %f437, %f436;
	add.s32 	%r1095, %r1095, 4;
	setp.ne.s32 	%p106, %r1095, %r1096;
	@%p106 bra 	$L__BB0_129;
$L__BB0_130:
	setp.eq.s32 	%p107, %r265, 0;
	@%p107 bra 	$L__BB0_134;
	add.s32 	%r744, %r1096, %r992;
	shl.b32 	%r745, %r1096, 2;
	add.s32 	%r270, %r55, %r745;
	ld.shared.f32 	%f438, [%r270+2048];
	mad.lo.s32 	%r746, %r744, %r356, %r65;
	mul.wide.s32 	%rd129, %r746, 4;
	add.s64 	%rd16, %rd2, %rd129;
	ld.global.nc.f32 	%f439, [%rd16];
	fma.rn.f32 	%f762, %f438, %f439, %f762;
	setp.eq.s32 	%p108, %r265, 1;
	@%p108 bra 	$L__BB0_134;
	ld.shared.f32 	%f440, [%r270+2052];
	mul.wide.s32 	%rd17, %r356, 4;
	add.s64 	%rd18, %rd16, %rd17;
	ld.global.nc.f32 	%f441, [%rd18];
	fma.rn.f32 	%f762, %f440, %f441, %f762;
	setp.eq.s32 	%p109, %r265, 2;
	@%p109 bra 	$L__BB0_134;
	ld.shared.f32 	%f442, [%r270+2056];
	add.s64 	%rd130, %rd18, %rd17;
	ld.global.nc.f32 	%f443, [%rd130];
	fma.rn.f32 	%f762, %f442, %f443, %f762;
$L__BB0_134:
	fma.rn.f32 	%f763, %f59, %f763, %f762;
$L__BB0_135:
	add.s32 	%r747, %r6, %r2;
	add.s32 	%r748, %r747, %r6;
	add.s32 	%r749, %r748, %r6;
	add.s32 	%r750, %r749, %r6;
	add.s32 	%r751, %r750, %r6;
	setp.ge.s32 	%p110, %r751, %r356;
	@%p110 bra 	$L__BB0_145;
	setp.lt.s32 	%p111, %r89, 1;
	mov.f32 	%f767, 0f00000000;
	@%p111 bra 	$L__BB0_144;
	and.b32  	%r271, %r86, 3;
	setp.lt.u32 	%p112, %r88, 3;
	mov.f32 	%f767, 0f00000000;
	mov.b32 	%r1098, 0;
	@%p112 bra 	$L__BB0_140;
	sub.s32 	%r1098, %r87, %r271;
	mov.f32 	%f767, 0f00000000;
	mov.b32 	%r1097, 0;
$L__BB0_139:
	.pragma "nounroll";
	add.s32 	%r754, %r1097, %r992;
	shl.b32 	%r755, %r1097, 2;
	add.s32 	%r756, %r55, %r755;
	ld.shared.v4.f32 	{%f448, %f449, %f450, %f451}, [%r756+2048];
	mad.lo.s32 	%r757, %r754, %r356, %r66;
	mul.wide.s32 	%rd131, %r757, 4;
	add.s64 	%rd132, %rd2, %rd131;
	ld.global.nc.f32 	%f452, [%rd132];
	fma.rn.f32 	%f453, %f448, %f452, %f767;
	mul.wide.s32 	%rd133, %r356, 4;
	add.s64 	%rd134, %rd132, %rd133;
	ld.global.nc.f32 	%f454, [%rd134];
	fma.rn.f32 	%f455, %f449, %f454, %f453;
	add.s64 	%rd135, %rd134, %rd133;
	ld.global.nc.f32 	%f456, [%rd135];
	fma.rn.f32 	%f457, %f450, %f456, %f455;
	add.s64 	%rd136, %rd135, %rd133;
	ld.global.nc.f32 	%f458, [%rd136];
	fma.rn.f32 	%f767, %f451, %f458, %f457;
	add.s32 	%r1097, %r1097, 4;
	setp.ne.s32 	%p113, %r1097, %r1098;
	@%p113 bra 	$L__BB0_139;
$L__BB0_140:
	setp.eq.s32 	%p114, %r271, 0;
	@%p114 bra 	$L__BB0_144;
	add.s32 	%r758, %r1098, %r992;
	shl.b32 	%r759, %r1098, 2;
	add.s32 	%r276, %r55, %r759;
	ld.shared.f32 	%f459, [%r276+2048];
	mad.lo.s32 	%r760, %r758, %r356, %r66;
	mul.wide.s32 	%rd137, %r760, 4;
	add.s64 	%rd19, %rd2, %rd137;
	ld.global.nc.f32 	%f460, [%rd19];
	fma.rn.f32 	%f767, %f459, %f460, %f767;
	setp.eq.s32 	%p115, %r271, 1;
	@%p115 bra 	$L__BB0_144;
	ld.shared.f32 	%f461, [%r276+2052];
	mul.wide.s32 	%rd20, %r356, 4;
	add.s64 	%rd21, %rd19, %rd20;
	ld.global.nc.f32 	%f462, [%rd21];
	fma.rn.f32 	%f767, %f461, %f462, %f767;
	setp.eq.s32 	%p116, %r271, 2;
	@%p116 bra 	$L__BB0_144;
	ld.shared.f32 	%f463, [%r276+2056];
	add.s64 	%rd138, %rd21, %rd20;
	ld.global.nc.f32 	%f464, [%rd138];
	fma.rn.f32 	%f767, %f463, %f464, %f767;
$L__BB0_144:
	fma.rn.f32 	%f768, %f59, %f768, %f767;
$L__BB0_145:
	add.s32 	%r761, %r6, %r2;
	add.s32 	%r762, %r761, %r6;
	add.s32 	%r763, %r762, %r6;
	add.s32 	%r764, %r763, %r6;
	add.s32 	%r765, %r764, %r6;
	add.s32 	%r766, %r765, %r6;
	setp.ge.s32 	%p117, %r766, %r356;
	@%p117 bra 	$L__BB0_155;
	setp.lt.s32 	%p118, %r89, 1;
	mov.f32 	%f772, 0f00000000;
	@%p118 bra 	$L__BB0_154;
	and.b32  	%r277, %r86, 3;
	setp.lt.u32 	%p119, %r88, 3;
	mov.f32 	%f772, 0f00000000;
	mov.b32 	%r1100, 0;
	@%p119 bra 	$L__BB0_150;
	sub.s32 	%r1100, %r87, %r277;
	mov.f32 	%f772, 0f00000000;
	mov.b32 	%r1099, 0;
$L__BB0_149:
	.pragma "nounroll";
	add.s32 	%r769, %r1099, %r992;
	shl.b32 	%r770, %r1099, 2;
	add.s32 	%r771, %r55, %r770;
	ld.shared.v4.f32 	{%f469, %f470, %f471, %f472}, [%r771+2048];
	mad.lo.s32 	%r772, %r769, %r356, %r67;
	mul.wide.s32 	%rd139, %r772, 4;
	add.s64 	%rd140, %rd2, %rd139;
	ld.global.nc.f32 	%f473, [%rd140];
	fma.rn.f32 	%f474, %f469, %f473, %f772;
	mul.wide.s32 	%rd141, %r356, 4;
	add.s64 	%rd142, %rd140, %rd141;
	ld.global.nc.f32 	%f475, [%rd142];
	fma.rn.f32 	%f476, %f470, %f475, %f474;
	add.s64 	%rd143, %rd142, %rd141;
	ld.global.nc.f32 	%f477, [%rd143];
	fma.rn.f32 	%f478, %f471, %f477, %f476;
	add.s64 	%rd144, %rd143, %rd141;
	ld.global.nc.f32 	%f479, [%rd144];
	fma.rn.f32 	%f772, %f472, %f479, %f478;
	add.s32 	%r1099, %r1099, 4;
	setp.ne.s32 	%p120, %r1099, %r1100;
	@%p120 bra 	$L__BB0_149;
$L__BB0_150:
	setp.eq.s32 	%p121, %r277, 0;
	@%p121 bra 	$L__BB0_154;
	add.s32 	%r773, %r1100, %r992;
	shl.b32 	%r774, %r1100, 2;
	add.s32 	%r282, %r55, %r774;
	ld.shared.f32 	%f480, [%r282+2048];
	mad.lo.s32 	%r775, %r773, %r356, %r67;
	mul.wide.s32 	%rd145, %r775, 4;
	add.s64 	%rd22, %rd2, %rd145;
	ld.global.nc.f32 	%f481, [%rd22];
	fma.rn.f32 	%f772, %f480, %f481, %f772;
	setp.eq.s32 	%p122, %r277, 1;
	@%p122 bra 	$L__BB0_154;
	ld.shared.f32 	%f482, [%r282+2052];
	mul.wide.s32 	%rd23, %r356, 4;
	add.s64 	%rd24, %rd22, %rd23;
	ld.global.nc.f32 	%f483, [%rd24];
	fma.rn.f32 	%f772, %f482, %f483, %f772;
	setp.eq.s32 	%p123, %r277, 2;
	@%p123 bra 	$L__BB0_154;
	ld.shared.f32 	%f484, [%r282+2056];
	add.s64 	%rd146, %rd24, %rd23;
	ld.global.nc.f32 	%f485, [%rd146];
	fma.rn.f32 	%f772, %f484, %f485, %f772;
$L__BB0_154:
	fma.rn.f32 	%f773, %f59, %f773, %f772;
$L__BB0_155:
	add.s32 	%r776, %r6, %r2;
	add.s32 	%r777, %r776, %r6;
	add.s32 	%r778, %r777, %r6;
	add.s32 	%r779, %r778, %r6;
	add.s32 	%r780, %r779, %r6;
	add.s32 	%r781, %r780, %r6;
	add.s32 	%r782, %r781, %r6;
	setp.ge.s32 	%p124, %r782, %r356;
	@%p124 bra 	$L__BB0_165;
	setp.lt.s32 	%p125, %r89, 1;
	mov.f32 	%f777, 0f00000000;
	@%p125 bra 	$L__BB0_164;
	and.b32  	%r283, %r86, 3;
	setp.lt.u32 	%p126, %r88, 3;
	mov.f32 	%f777, 0f00000000;
	mov.b32 	%r1102, 0;
	@%p126 bra 	$L__BB0_160;
	sub.s32 	%r1102, %r87, %r283;
	mov.f32 	%f777, 0f00000000;
	mov.b32 	%r1101, 0;
$L__BB0_159:
	.pragma "nounroll";
	add.s32 	%r785, %r1101, %r992;
	shl.b32 	%r786, %r1101, 2;
	add.s32 	%r787, %r55, %r786;
	ld.shared.v4.f32 	{%f490, %f491, %f492, %f493}, [%r787+2048];
	mad.lo.s32 	%r788, %r785, %r356, %r68;
	mul.wide.s32 	%rd147, %r788, 4;
	add.s64 	%rd148, %rd2, %rd147;
	ld.global.nc.f32 	%f494, [%rd148];
	fma.rn.f32 	%f495, %f490, %f494, %f777;
	mul.wide.s32 	%rd149, %r356, 4;
	add.s64 	%rd150, %rd148, %rd149;
	ld.global.nc.f32 	%f496, [%rd150];
	fma.rn.f32 	%f497, %f491, %f496, %f495;
	add.s64 	%rd151, %rd150, %rd149;
	ld.global.nc.f32 	%f498, [%rd151];
	fma.rn.f32 	%f499, %f492, %f498, %f497;
	add.s64 	%rd152, %rd151, %rd149;
	ld.global.nc.f32 	%f500, [%rd152];
	fma.rn.f32 	%f777, %f493, %f500, %f499;
	add.s32 	%r1101, %r1101, 4;
	setp.ne.s32 	%p127, %r1101, %r1102;
	@%p127 bra 	$L__BB0_159;
$L__BB0_160:
	setp.eq.s32 	%p128, %r283, 0;
	@%p128 bra 	$L__BB0_164;
	add.s32 	%r789, %r1102, %r992;
	shl.b32 	%r790, %r1102, 2;
	add.s32 	%r288, %r55, %r790;
	ld.shared.f32 	%f501, [%r288+2048];
	mad.lo.s32 	%r791, %r789, %r356, %r68;
	mul.wide.s32 	%rd153, %r791, 4;
	add.s64 	%rd25, %rd2, %rd153;
	ld.global.nc.f32 	%f502, [%rd25];
	fma.rn.f32 	%f777, %f501, %f502, %f777;
	setp.eq.s32 	%p129, %r283, 1;
	@%p129 bra 	$L__BB0_164;
	ld.shared.f32 	%f503, [%r288+2052];
	mul.wide.s32 	%rd26, %r356, 4;
	add.s64 	%rd27, %rd25, %rd26;
	ld.global.nc.f32 	%f504, [%rd27];
	fma.rn.f32 	%f777, %f503, %f504, %f777;
	setp.eq.s32 	%p130, %r283, 2;
	@%p130 bra 	$L__BB0_164;
	ld.shared.f32 	%f505, [%r288+2056];
	add.s64 	%rd154, %rd27, %rd26;
	ld.global.nc.f32 	%f506, [%rd154];
	fma.rn.f32 	%f777, %f505, %f506, %f777;
$L__BB0_164:
	fma.rn.f32 	%f778, %f59, %f778, %f777;
$L__BB0_165:
	add.s32 	%r792, %r6, %r2;
	add.s32 	%r793, %r792, %r6;
	add.s32 	%r794, %r793, %r6;
	add.s32 	%r795, %r794, %r6;
	add.s32 	%r796, %r795, %r6;
	add.s32 	%r797, %r796, %r6;
	add.s32 	%r798, %r797, %r6;
	add.s32 	%r799, %r798, %r6;
	setp.ge.s32 	%p131, %r799, %r356;
	@%p131 bra 	$L__BB0_175;
	setp.lt.s32 	%p132, %r89, 1;
	mov.f32 	%f782, 0f00000000;
	@%p132 bra 	$L__BB0_174;
	and.b32  	%r289, %r86, 3;
	setp.lt.u32 	%p133, %r88, 3;
	mov.f32 	%f782, 0f00000000;
	mov.b32 	%r1104, 0;
	@%p133 bra 	$L__BB0_170;
	sub.s32 	%r1104, %r87, %r289;
	mov.f32 	%f782, 0f00000000;
	mov.b32 	%r1103, 0;
$L__BB0_169:
	.pragma "nounroll";
	add.s32 	%r802, %r1103, %r992;
	shl.b32 	%r803, %r1103, 2;
	add.s32 	%r804, %r55, %r803;
	ld.shared.v4.f32 	{%f511, %f512, %f513, %f514}, [%r804+2048];
	mad.lo.s32 	%r805, %r802, %r356, %r69;
	mul.wide.s32 	%rd155, %r805, 4;
	add.s64 	%rd156, %rd2, %rd155;
	ld.global.nc.f32 	%f515, [%rd156];
	fma.rn.f32 	%f516, %f511, %f515, %f782;
	mul.wide.s32 	%rd157, %r356, 4;
	add.s64 	%rd158, %rd156, %rd157;
	ld.global.nc.f32 	%f517, [%rd158];
	fma.rn.f32 	%f518, %f512, %f517, %f516;
	add.s64 	%rd159, %rd158, %rd157;
	ld.global.nc.f32 	%f519, [%rd159];
	fma.rn.f32 	%f520, %f513, %f519, %f518;
	add.s64 	%rd160, %rd159, %rd157;
	ld.global.nc.f32 	%f521, [%rd160];
	fma.rn.f32 	%f782, %f514, %f521, %f520;
	add.s32 	%r1103, %r1103, 4;
	setp.ne.s32 	%p134, %r1103, %r1104;
	@%p134 bra 	$L__BB0_169;
$L__BB0_170:
	setp.eq.s32 	%p135, %r289, 0;
	@%p135 bra 	$L__BB0_174;
	add.s32 	%r806, %r1104, %r992;
	shl.b32 	%r807, %r1104, 2;
	add.s32 	%r294, %r55, %r807;
	ld.shared.f32 	%f522, [%r294+2048];
	mad.lo.s32 	%r808, %r806, %r356, %r69;
	mul.wide.s32 	%rd161, %r808, 4;
	add.s64 	%rd28, %rd2, %rd161;
	ld.global.nc.f32 	%f523, [%rd28];
	fma.rn.f32 	%f782, %f522, %f523, %f782;
	setp.eq.s32 	%p136, %r289, 1;
	@%p136 bra 	$L__BB0_174;
	ld.shared.f32 	%f524, [%r294+2052];
	mul.wide.s32 	%rd29, %r356, 4;
	add.s64 	%rd30, %rd28, %rd29;
	ld.global.nc.f32 	%f525, [%rd30];
	fma.rn.f32 	%f782, %f524, %f525, %f782;
	setp.eq.s32 	%p137, %r289, 2;
	@%p137 bra 	$L__BB0_174;
	ld.shared.f32 	%f526, [%r294+2056];
	add.s64 	%rd162, %rd30, %rd29;
	ld.global.nc.f32 	%f527, [%rd162];
	fma.rn.f32 	%f782, %f526, %f527, %f782;
$L__BB0_174:
	fma.rn.f32 	%f783, %f59, %f783, %f782;
$L__BB0_175:
	add.s32 	%r809, %r6, %r2;
	add.s32 	%r810, %r809, %r6;
	add.s32 	%r811, %r810, %r6;
	add.s32 	%r812, %r811, %r6;
	add.s32 	%r813, %r812, %r6;
	add.s32 	%r814, %r813, %r6;
	add.s32 	%r815, %r814, %r6;
	add.s32 	%r816, %r815, %r6;
	add.s32 	%r817, %r816, %r6;
	setp.ge.s32 	%p138, %r817, %r356;
	@%p138 bra 	$L__BB0_185;
	setp.lt.s32 	%p139, %r89, 1;
	mov.f32 	%f787, 0f00000000;
	@%p139 bra 	$L__BB0_184;
	and.b32  	%r295, %r86, 3;
	setp.lt.u32 	%p140, %r88, 3;
	mov.f32 	%f787, 0f00000000;
	mov.b32 	%r1106, 0;
	@%p140 bra 	$L__BB0_180;
	sub.s32 	%r1106, %r87, %r295;
	mov.f32 	%f787, 0f00000000;
	mov.b32 	%r1105, 0;
$L__BB0_179:
	.pragma "nounroll";
	add.s32 	%r820, %r1105, %r992;
	shl.b32 	%r821, %r1105, 2;
	add.s32 	%r822, %r55, %r821;
	ld.shared.v4.f32 	{%f532, %f533, %f534, %f535}, [%r822+2048];
	mad.lo.s32 	%r823, %r820, %r356, %r70;
	mul.wide.s32 	%rd163, %r823, 4;
	add.s64 	%rd164, %rd2, %rd163;
	ld.global.nc.f32 	%f536, [%rd164];
	fma.rn.f32 	%f537, %f532, %f536, %f787;
	mul.wide.s32 	%rd165, %r356, 4;
	add.s64 	%rd166, %rd164, %rd165;
	ld.global.nc.f32 	%f538, [%rd166];
	fma.rn.f32 	%f539, %f533, %f538, %f537;
	add.s64 	%rd167, %rd166, %rd165;
	ld.global.nc.f32 	%f540, [%rd167];
	fma.rn.f32 	%f541, %f534, %f540, %f539;
	add.s64 	%rd168, %rd167, %rd165;
	ld.global.nc.f32 	%f542, [%rd168];
	fma.rn.f32 	%f787, %f535, %f542, %f541;
	add.s32 	%r1105, %r1105, 4;
	setp.ne.s32 	%p141, %r1105, %r1106;
	@%p141 bra 	$L__BB0_179;
$L__BB0_180:
	setp.eq.s32 	%p142, %r295, 0;
	@%p142 bra 	$L__BB0_184;
	add.s32 	%r824, %r1106, %r992;
	shl.b32 	%r825, %r1106, 2;
	add.s32 	%r300, %r55, %r825;
	ld.shared.f32 	%f543, [%r300+2048];
	mad.lo.s32 	%r826, %r824, %r356, %r70;
	mul.wide.s32 	%rd169, %r826, 4;
	add.s64 	%rd31, %rd2, %rd169;
	ld.global.nc.f32 	%f544, [%rd31];
	fma.rn.f32 	%f787, %f543, %f544, %f787;
	setp.eq.s32 	%p143, %r295, 1;
	@%p143 bra 	$L__BB0_184;
	ld.shared.f32 	%f545, [%r300+2052];
	mul.wide.s32 	%rd32, %r356, 4;
	add.s64 	%rd33, %rd31, %rd32;
	ld.global.nc.f32 	%f546, [%rd33];
	fma.rn.f32 	%f787, %f545, %f546, %f787;
	setp.eq.s32 	%p144, %r295, 2;
	@%p144 bra 	$L__BB0_184;
	ld.shared.f32 	%f547, [%r300+2056];
	add.s64 	%rd170, %rd33, %rd32;
	ld.global.nc.f32 	%f548, [%rd170];
	fma.rn.f32 	%f787, %f547, %f548, %f787;
$L__BB0_184:
	fma.rn.f32 	%f788, %f59, %f788, %f787;
$L__BB0_185:
	add.s32 	%r827, %r6, %r2;
	add.s32 	%r828, %r827, %r6;
	add.s32 	%r829, %r828, %r6;
	add.s32 	%r830, %r829, %r6;
	add.s32 	%r831, %r830, %r6;
	add.s32 	%r832, %r831, %r6;
	add.s32 	%r833, %r832, %r6;
	add.s32 	%r834, %r833, %r6;
	add.s32 	%r835, %r834, %r6;
	add.s32 	%r836, %r835, %r6;
	setp.ge.s32 	%p145, %r836, %r356;
	@%p145 bra 	$L__BB0_195;
	setp.lt.s32 	%p146, %r89, 1;
	mov.f32 	%f792, 0f00000000;
	@%p146 bra 	$L__BB0_194;
	and.b32  	%r301, %r86, 3;
	setp.lt.u32 	%p147, %r88, 3;
	mov.f32 	%f792, 0f00000000;
	mov.b32 	%r1108, 0;
	@%p147 bra 	$L__BB0_190;
	sub.s32 	%r1108, %r87, %r301;
	mov.f32 	%f792, 0f00000000;
	mov.b32 	%r1107, 0;
$L__BB0_189:
	.pragma "nounroll";
	add.s32 	%r839, %r1107, %r992;
	shl.b32 	%r840, %r1107, 2;
	add.s32 	%r841, %r55, %r840;
	ld.shared.v4.f32 	{%f553, %f554, %f555, %f556}, [%r841+2048];
	mad.lo.s32 	%r842, %r839, %r356, %r71;
	mul.wide.s32 	%rd171, %r842, 4;
	add.s64 	%rd172, %rd2, %rd171;
	ld.global.nc.f32 	%f557, [%rd172];
	fma.rn.f32 	%f558, %f553, %f557, %f792;
	mul.wide.s32 	%rd173, %r356, 4;
	add.s64 	%rd174, %rd172, %rd173;
	ld.global.nc.f32 	%f559, [%rd174];
	fma.rn.f32 	%f560, %f554, %f559, %f558;
	add.s64 	%rd175, %rd174, %rd173;
	ld.global.nc.f32 	%f561, [%rd175];
	fma.rn.f32 	%f562, %f555, %f561, %f560;
	add.s64 	%rd176, %rd175, %rd173;
	ld.global.nc.f32 	%f563, [%rd176];
	fma.rn.f32 	%f792, %f556, %f563, %f562;
	add.s32 	%r1107, %r1107, 4;
	setp.ne.s32 	%p148, %r1107, %r1108;
	@%p148 bra 	$L__BB0_189;
$L__BB0_190:
	setp.eq.s32 	%p149, %r301, 0;
	@%p149 bra 	$L__BB0_194;
	add.s32 	%r843, %r1108, %r992;
	shl.b32 	%r844, %r1108, 2;
	add.s32 	%r306, %r55, %r844;
	ld.shared.f32 	%f564, [%r306+2048];
	mad.lo.s32 	%r845, %r843, %r356, %r71;
	mul.wide.s32 	%rd177, %r845, 4;
	add.s64 	%rd34, %rd2, %rd177;
	ld.global.nc.f32 	%f565, [%rd34];
	fma.rn.f32 	%f792, %f564, %f565, %f792;
	setp.eq.s32 	%p150, %r301, 1;
	@%p150 bra 	$L__BB0_194;
	ld.shared.f32 	%f566, [%r306+2052];
	mul.wide.s32 	%rd35, %r356, 4;
	add.s64 	%rd36, %rd34, %rd35;
	ld.global.nc.f32 	%f567, [%rd36];
	fma.rn.f32 	%f792, %f566, %f567, %f792;
	setp.eq.s32 	%p151, %r301, 2;
	@%p151 bra 	$L__BB0_194;
	ld.shared.f32 	%f568, [%r306+2056];
	add.s64 	%rd178, %rd36, %rd35;
	ld.global.nc.f32 	%f569, [%rd178];
	fma.rn.f32 	%f792, %f568, %f569, %f792;
$L__BB0_194:
	fma.rn.f32 	%f793, %f59, %f793, %f792;
$L__BB0_195:
	add.s32 	%r846, %r6, %r2;
	add.s32 	%r847, %r846, %r6;
	add.s32 	%r848, %r847, %r6;
	add.s32 	%r849, %r848, %r6;
	add.s32 	%r850, %r849, %r6;
	add.s32 	%r851, %r850, %r6;
	add.s32 	%r852, %r851, %r6;
	add.s32 	%r853, %r852, %r6;
	add.s32 	%r854, %r853, %r6;
	add.s32 	%r855, %r854, %r6;
	add.s32 	%r856, %r855, %r6;
	setp.ge.s32 	%p152, %r856, %r356;
	@%p152 bra 	$L__BB0_205;
	setp.lt.s32 	%p153, %r89, 1;
	mov.f32 	%f797, 0f00000000;
	@%p153 bra 	$L__BB0_204;
	and.b32  	%r307, %r86, 3;
	setp.lt.u32 	%p154, %r88, 3;
	mov.f32 	%f797, 0f00000000;
	mov.b32 	%r1110, 0;
	@%p154 bra 	$L__BB0_200;
	sub.s32 	%r1110, %r87, %r307;
	mov.f32 	%f797, 0f00000000;
	mov.b32 	%r1109, 0;
$L__BB0_199:
	.pragma "nounroll";
	add.s32 	%r859, %r1109, %r992;
	shl.b32 	%r860, %r1109, 2;
	add.s32 	%r861, %r55, %r860;
	ld.shared.v4.f32 	{%f574, %f575, %f576, %f577}, [%r861+2048];
	mad.lo.s32 	%r862, %r859, %r356, %r72;
	mul.wide.s32 	%rd179, %r862, 4;
	add.s64 	%rd180, %rd2, %rd179;
	ld.global.nc.f32 	%f578, [%rd180];
	fma.rn.f32 	%f579, %f574, %f578, %f797;
	mul.wide.s32 	%rd181, %r356, 4;
	add.s64 	%rd182, %rd180, %rd181;
	ld.global.nc.f32 	%f580, [%rd182];
	fma.rn.f32 	%f581, %f575, %f580, %f579;
	add.s64 	%rd183, %rd182, %rd181;
	ld.global.nc.f32 	%f582, [%rd183];
	fma.rn.f32 	%f583, %f576, %f582, %f581;
	add.s64 	%rd184, %rd183, %rd181;
	ld.global.nc.f32 	%f584, [%rd184];
	fma.rn.f32 	%f797, %f577, %f584, %f583;
	add.s32 	%r1109, %r1109, 4;
	setp.ne.s32 	%p155, %r1109, %r1110;
	@%p155 bra 	$L__BB0_199;
$L__BB0_200:
	setp.eq.s32 	%p156, %r307, 0;
	@%p156 bra 	$L__BB0_204;
	add.s32 	%r863, %r1110, %r992;
	shl.b32 	%r864, %r1110, 2;
	add.s32 	%r312, %r55, %r864;
	ld.shared.f32 	%f585, [%r312+2048];
	mad.lo.s32 	%r865, %r863, %r356, %r72;
	mul.wide.s32 	%rd185, %r865, 4;
	add.s64 	%rd37, %rd2, %rd185;
	ld.global.nc.f32 	%f586, [%rd37];
	fma.rn.f32 	%f797, %f585, %f586, %f797;
	setp.eq.s32 	%p157, %r307, 1;
	@%p157 bra 	$L__BB0_204;
	ld.shared.f32 	%f587, [%r312+2052];
	mul.wide.s32 	%rd38, %r356, 4;
	add.s64 	%rd39, %rd37, %rd38;
	ld.global.nc.f32 	%f588, [%rd39];
	fma.rn.f32 	%f797, %f587, %f588, %f797;
	setp.eq.s32 	%p158, %r307, 2;
	@%p158 bra 	$L__BB0_204;
	ld.shared.f32 	%f589, [%r312+2056];
	add.s64 	%rd186, %rd39, %rd38;
	ld.global.nc.f32 	%f590, [%rd186];
	fma.rn.f32 	%f797, %f589, %f590, %f797;
$L__BB0_204:
	fma.rn.f32 	%f798, %f59, %f798, %f797;
$L__BB0_205:
	add.s32 	%r866, %r6, %r2;
	add.s32 	%r867, %r866, %r6;
	add.s32 	%r868, %r867, %r6;
	add.s32 	%r869, %r868, %r6;
	add.s32 	%r870, %r869, %r6;
	add.s32 	%r871, %r870, %r6;
	add.s32 	%r872, %r871, %r6;
	add.s32 	%r873, %r872, %r6;
	add.s32 	%r874, %r873, %r6;
	add.s32 	%r875, %r874, %r6;
	add.s32 	%r876, %r875, %r6;
	add.s32 	%r877, %r876, %r6;
	setp.ge.s32 	%p159, %r877, %r356;
	@%p159 bra 	$L__BB0_215;
	setp.lt.s32 	%p160, %r89, 1;
	mov.f32 	%f802, 0f00000000;
	@%p160 bra 	$L__BB0_214;
	and.b32  	%r313, %r86, 3;
	setp.lt.u32 	%p161, %r88, 3;
	mov.f32 	%f802, 0f00000000;
	mov.b32 	%r1112, 0;
	@%p161 bra 	$L__BB0_210;
	sub.s32 	%r1112, %r87, %r313;
	mov.f32 	%f802, 0f00000000;
	mov.b32 	%r1111, 0;
$L__BB0_209:
	.pragma "nounroll";
	add.s32 	%r880, %r1111, %r992;
	shl.b32 	%r881, %r1111, 2;
	add.s32 	%r882, %r55, %r881;
	ld.shared.v4.f32 	{%f595, %f596, %f597, %f598}, [%r882+2048];
	mad.lo.s32 	%r883, %r880, %r356, %r73;
	mul.wide.s32 	%rd187, %r883, 4;
	add.s64 	%rd188, %rd2, %rd187;
	ld.global.nc.f32 	%f599, [%rd188];
	fma.rn.f32 	%f600, %f595, %f599, %f802;
	mul.wide.s32 	%rd189, %r356, 4;
	add.s64 	%rd190, %rd188, %rd189;
	ld.global.nc.f32 	%f601, [%rd190];
	fma.rn.f32 	%f602, %f596, %f601, %f600;
	add.s64 	%rd191, %rd190, %rd189;
	ld.global.nc.f32 	%f603, [%rd191];
	fma.rn.f32 	%f604, %f597, %f603, %f602;
	add.s64 	%rd192, %rd191, %rd189;
	ld.global.nc.f32 	%f605, [%rd192];
	fma.rn.f32 	%f802, %f598, %f605, %f604;
	add.s32 	%r1111, %r1111, 4;
	setp.ne.s32 	%p162, %r1111, %r1112;
	@%p162 bra 	$L__BB0_209;
$L__BB0_210:
	setp.eq.s32 	%p163, %r313, 0;
	@%p163 bra 	$L__BB0_214;
	add.s32 	%r884, %r1112, %r992;
	shl.b32 	%r885, %r1112, 2;
	add.s32 	%r318, %r55, %r885;
	ld.shared.f32 	%f606, [%r318+2048];
	mad.lo.s32 	%r886, %r884, %r356, %r73;
	mul.wide.s32 	%rd193, %r886, 4;
	add.s64 	%rd40, %rd2, %rd193;
	ld.global.nc.f32 	%f607, [%rd40];
	fma.rn.f32 	%f802, %f606, %f607, %f802;
	setp.eq.s32 	%p164, %r313, 1;
	@%p164 bra 	$L__BB0_214;
	ld.shared.f32 	%f608, [%r318+2052];
	mul.wide.s32 	%rd41, %r356, 4;
	add.s64 	%rd42, %rd40, %rd41;
	ld.global.nc.f32 	%f609, [%rd42];
	fma.rn.f32 	%f802, %f608, %f609, %f802;
	setp.eq.s32 	%p165, %r313, 2;
	@%p165 bra 	$L__BB0_214;
	ld.shared.f32 	%f610, [%r318+2056];
	add.s64 	%rd194, %rd42, %rd41;
	ld.global.nc.f32 	%f611, [%rd194];
	fma.rn.f32 	%f802, %f610, %f611, %f802;
$L__BB0_214:
	fma.rn.f32 	%f803, %f59, %f803, %f802;
$L__BB0_215:
	add.s32 	%r887, %r6, %r2;
	add.s32 	%r888, %r887, %r6;
	add.s32 	%r889, %r888, %r6;
	add.s32 	%r890, %r889, %r6;
	add.s32 	%r891, %r890, %r6;
	add.s32 	%r892, %r891, %r6;
	add.s32 	%r893, %r892, %r6;
	add.s32 	%r894, %r893, %r6;
	add.s32 	%r895, %r894, %r6;
	add.s32 	%r896, %r895, %r6;
	add.s32 	%r897, %r896, %r6;
	add.s32 	%r898, %r897, %r6;
	add.s32 	%r899, %r898, %r6;
	setp.ge.s32 	%p166, %r899, %r356;
	@%p166 bra 	$L__BB0_225;
	setp.lt.s32 	%p167, %r89, 1;
	mov.f32 	%f807, 0f00000000;
	@%p167 bra 	$L__BB0_224;
	and.b32  	%r319, %r86, 3;
	setp.lt.u32 	%p168, %r88, 3;
	mov.f32 	%f807, 0f00000000;
	mov.b32 	%r1114, 0;
	@%p168 bra 	$L__BB0_220;
	sub.s32 	%r1114, %r87, %r319;
	mov.f32 	%f807, 0f00000000;
	mov.b32 	%r1113, 0;
$L__BB0_219:
	.pragma "nounroll";
	add.s32 	%r902, %r1113, %r992;
	shl.b32 	%r903, %r1113, 2;
	add.s32 	%r904, %r55, %r903;
	ld.shared.v4.f32 	{%f616, %f617, %f618, %f619}, [%r904+2048];
	mad.lo.s32 	%r905, %r902, %r356, %r74;
	mul.wide.s32 	%rd195, %r905, 4;
	add.s64 	%rd196, %rd2, %rd195;
	ld.global.nc.f32 	%f620, [%rd196];
	fma.rn.f32 	%f621, %f616, %f620, %f807;
	mul.wide.s32 	%rd197, %r356, 4;
	add.s64 	%rd198, %rd196, %rd197;
	ld.global.nc.f32 	%f622, [%rd198];
	fma.rn.f32 	%f623, %f617, %f622, %f621;
	add.s64 	%rd199, %rd198, %rd197;
	ld.global.nc.f32 	%f624, [%rd199];
	fma.rn.f32 	%f625, %f618, %f624, %f623;
	add.s64 	%rd200, %rd199, %rd197;
	ld.global.nc.f32 	%f626, [%rd200];
	fma.rn.f32 	%f807, %f619, %f626, %f625;
	add.s32 	%r1113, %r1113, 4;
	setp.ne.s32 	%p169, %r1113, %r1114;
	@%p169 bra 	$L__BB0_219;
$L__BB0_220:
	setp.eq.s32 	%p170, %r319, 0;
	@%p170 bra 	$L__BB0_224;
	add.s32 	%r906, %r1114, %r992;
	shl.b32 	%r907, %r1114, 2;
	add.s32 	%r324, %r55, %r907;
	ld.shared.f32 	%f627, [%r324+2048];
	mad.lo.s32 	%r908, %r906, %r356, %r74;
	mul.wide.s32 	%rd201, %r908, 4;
	add.s64 	%rd43, %rd2, %rd201;
	ld.global.nc.f32 	%f628, [%rd43];
	fma.rn.f32 	%f807, %f627, %f628, %f807;
	setp.eq.s32 	%p171, %r319, 1;
	@%p171 bra 	$L__BB0_224;
	ld.shared.f32 	%f629, [%r324+2052];
	mul.wide.s32 	%rd44, %r356, 4;
	add.s64 	%rd45, %rd43, %rd44;
	ld.global.nc.f32 	%f630, [%rd45];
	fma.rn.f32 	%f807, %f629, %f630, %f807;
	setp.eq.s32 	%p172, %r319, 2;
	@%p172 bra 	$L__BB0_224;
	ld.shared.f32 	%f631, [%r324+2056];
	add.s64 	%rd202, %rd45, %rd44;
	ld.global.nc.f32 	%f632, [%rd202];
	fma.rn.f32 	%f807, %f631, %f632, %f807;
$L__BB0_224:
	fma.rn.f32 	%f808, %f59, %f808, %f807;
$L__BB0_225:
	add.s32 	%r909, %r6, %r2;
	add.s32 	%r910, %r909, %r6;
	add.s32 	%r911, %r910, %r6;
	add.s32 	%r912, %r911, %r6;
	add.s32 	%r913, %r912, %r6;
	add.s32 	%r914, %r913, %r6;
	add.s32 	%r915, %r914, %r6;
	add.s32 	%r916, %r915, %r6;
	add.s32 	%r917, %r916, %r6;
	add.s32 	%r918, %r917, %r6;
	add.s32 	%r919, %r918, %r6;
	add.s32 	%r920, %r919, %r6;
	add.s32 	%r921, %r920, %r6;
	add.s32 	%r922, %r921, %r6;
	setp.ge.s32 	%p173, %r922, %r356;
	@%p173 bra 	$L__BB0_235;
	setp.lt.s32 	%p174, %r89, 1;
	mov.f32 	%f812, 0f00000000;
	@%p174 bra 	$L__BB0_234;
	and.b32  	%r325, %r86, 3;
	setp.lt.u32 	%p175, %r88, 3;
	mov.f32 	%f812, 0f00000000;
	mov.b32 	%r1116, 0;
	@%p175 bra 	$L__BB0_230;
	sub.s32 	%r1116, %r87, %r325;
	mov.f32 	%f812, 0f00000000;
	mov.b32 	%r1115, 0;
$L__BB0_229:
	.pragma "nounroll";
	add.s32 	%r925, %r1115, %r992;
	shl.b32 	%r926, %r1115, 2;
	add.s32 	%r927, %r55, %r926;
	ld.shared.v4.f32 	{%f637, %f638, %f639, %f640}, [%r927+2048];
	mad.lo.s32 	%r928, %r925, %r356, %r75;
	mul.wide.s32 	%rd203, %r928, 4;
	add.s64 	%rd204, %rd2, %rd203;
	ld.global.nc.f32 	%f641, [%rd204];
	fma.rn.f32 	%f642, %f637, %f641, %f812;
	mul.wide.s32 	%rd205, %r356, 4;
	add.s64 	%rd206, %rd204, %rd205;
	ld.global.nc.f32 	%f643, [%rd206];
	fma.rn.f32 	%f644, %f638, %f643, %f642;
	add.s64 	%rd207, %rd206, %rd205;
	ld.global.nc.f32 	%f645, [%rd207];
	fma.rn.f32 	%f646, %f639, %f645, %f644;
	add.s64 	%rd208, %rd207, %rd205;
	ld.global.nc.f32 	%f647, [%rd208];
	fma.rn.f32 	%f812, %f640, %f647, %f646;
	add.s32 	%r1115, %r1115, 4;
	setp.ne.s32 	%p176, %r1115, %r1116;
	@%p176 bra 	$L__BB0_229;
$L__BB0_230:
	setp.eq.s32 	%p177, %r325, 0;
	@%p177 bra 	$L__BB0_234;
	add.s32 	%r929, %r1116, %r992;
	shl.b32 	%r930, %r1116, 2;
	add.s32 	%r330, %r55, %r930;
	ld.shared.f32 	%f648, [%r330+2048];
	mad.lo.s32 	%r931, %r929, %r356, %r75;
	mul.wide.s32 	%rd209, %r931, 4;
	add.s64 	%rd46, %rd2, %rd209;
	ld.global.nc.f32 	%f649, [%rd46];
	fma.rn.f32 	%f812, %f648, %f649, %f812;
	setp.eq.s32 	%p178, %r325, 1;
	@%p178 bra 	$L__BB0_234;
	ld.shared.f32 	%f650, [%r330+2052];
	mul.wide.s32 	%rd47, %r356, 4;
	add.s64 	%rd48, %rd46, %rd47;
	ld.global.nc.f32 	%f651, [%rd48];
	fma.rn.f32 	%f812, %f650, %f651, %f812;
	setp.eq.s32 	%p179, %r325, 2;
	@%p179 bra 	$L__BB0_234;
	ld.shared.f32 	%f652, [%r330+2056];
	add.s64 	%rd210, %rd48, %rd47;
	ld.global.nc.f32 	%f653, [%rd210];
	fma.rn.f32 	%f812, %f652, %f653, %f812;
$L__BB0_234:
	fma.rn.f32 	%f813, %f59, %f813, %f812;
$L__BB0_235:
	add.s32 	%r932, %r6, %r2;
	add.s32 	%r933, %r932, %r6;
	add.s32 	%r934, %r933, %r6;
	add.s32 	%r935, %r934, %r6;
	add.s32 	%r936, %r935, %r6;
	add.s32 	%r937, %r936, %r6;
	add.s32 	%r938, %r937, %r6;
	add.s32 	%r939, %r938, %r6;
	add.s32 	%r940, %r939, %r6;
	add.s32 	%r941, %r940, %r6;
	add.s32 	%r942, %r941, %r6;
	add.s32 	%r943, %r942, %r6;
	add.s32 	%r944, %r943, %r6;
	add.s32 	%r945, %r944, %r6;
	add.s32 	%r946, %r945, %r6;
	setp.ge.s32 	%p180, %r946, %r356;
	@%p180 bra 	$L__BB0_245;
	setp.lt.s32 	%p181, %r89, 1;
	mul.f32 	%f219, %f59, %f818;
	mov.f32 	%f817, 0f00000000;
	@%p181 bra 	$L__BB0_244;
	and.b32  	%r331, %r86, 3;
	setp.lt.u32 	%p182, %r88, 3;
	mov.f32 	%f817, 0f00000000;
	mov.b32 	%r1118, 0;
	@%p182 bra 	$L__BB0_240;
	sub.s32 	%r1118, %r87, %r331;
	mov.f32 	%f817, 0f00000000;
	mov.b32 	%r1117, 0;
$L__BB0_239:
	.pragma "nounroll";
	add.s32 	%r949, %r1117, %r992;
	shl.b32 	%r950, %r1117, 2;
	add.s32 	%r951, %r55, %r950;
	ld.shared.v4.f32 	{%f658, %f659, %f660, %f661}, [%r951+2048];
	add.s32 	%r952, %r75, %r6;
	mad.lo.s32 	%r953, %r949, %r356, %r952;
	mul.wide.s32 	%rd211, %r953, 4;
	add.s64 	%rd212, %rd2, %rd211;
	ld.global.nc.f32 	%f662, [%rd212];
	fma.rn.f32 	%f663, %f658, %f662, %f817;
	mul.wide.s32 	%rd213, %r356, 4;
	add.s64 	%rd214, %rd212, %rd213;
	ld.global.nc.f32 	%f664, [%rd214];
	fma.rn.f32 	%f665, %f659, %f664, %f663;
	add.s64 	%rd215, %rd214, %rd213;
	ld.global.nc.f32 	%f666, [%rd215];
	fma.rn.f32 	%f667, %f660, %f666, %f665;
	add.s64 	%rd216, %rd215, %rd213;
	ld.global.nc.f32 	%f668, [%rd216];
	fma.rn.f32 	%f817, %f661, %f668, %f667;
	add.s32 	%r1117, %r1117, 4;
	setp.ne.s32 	%p183, %r1117, %r1118;
	@%p183 bra 	$L__BB0_239;
$L__BB0_240:
	setp.eq.s32 	%p184, %r331, 0;
	@%p184 bra 	$L__BB0_244;
	add.s32 	%r954, %r1118, %r992;
	shl.b32 	%r955, %r1118, 2;
	add.s32 	%r336, %r55, %r955;
	ld.shared.f32 	%f669, [%r336+2048];
	add.s32 	%r956, %r75, %r6;
	mad.lo.s32 	%r957, %r954, %r356, %r956;
	mul.wide.s32 	%rd217, %r957, 4;
	add.s64 	%rd49, %rd2, %rd217;
	ld.global.nc.f32 	%f670, [%rd49];
	fma.rn.f32 	%f817, %f669, %f670, %f817;
	setp.eq.s32 	%p185, %r331, 1;
	@%p185 bra 	$L__BB0_244;
	ld.shared.f32 	%f671, [%r336+2052];
	mul.wide.s32 	%rd50, %r356, 4;
	add.s64 	%rd51, %rd49, %rd50;
	ld.global.nc.f32 	%f672, [%rd51];
	fma.rn.f32 	%f817, %f671, %f672, %f817;
	setp.eq.s32 	%p186, %r331, 2;
	@%p186 bra 	$L__BB0_244;
	ld.shared.f32 	%f673, [%r336+2056];
	add.s64 	%rd218, %rd51, %rd50;
	ld.global.nc.f32 	%f674, [%rd218];
	fma.rn.f32 	%f817, %f673, %f674, %f817;
$L__BB0_244:
	add.f32 	%f818, %f817, %f219;
$L__BB0_245:
	bar.sync 	0;
	shl.b32 	%r958, %r991, 6;
	add.s32 	%r992, %r958, 64;
	setp.lt.s32 	%p187, %r992, %r355;
	add.s32 	%r991, %r991, 1;
	mov.f32 	%f726, %f58;
	@%p187 bra 	$L__BB0_36;
$L__BB0_246:
	setp.lt.s32 	%p188, %r2, %r356;
	@%p188 bra 	$L__BB0_247;
	bra.uni 	$L__BB0_248;
$L__BB0_247:
	div.rn.f32 	%f675, %f743, %f725;
	add.s32 	%r959, %r2, %r4;
	mul.wide.s32 	%rd219, %r959, 4;
	add.s64 	%rd220, %rd3, %rd219;
	st.global.f32 	[%rd220], %f675;
$L__BB0_248:
	add.s32 	%r339, %r6, %r2;
	setp.ge.s32 	%p189, %r339, %r356;
	@%p189 bra 	$L__BB0_250;
	div.rn.f32 	%f676, %f748, %f725;
	add.s32 	%r960, %r339, %r4;
	mul.wide.s32 	%rd221, %r960, 4;
	add.s64 	%rd222, %rd3, %rd221;
	st.global.f32 	[%rd222], %f676;
$L__BB0_250:
	add.s32 	%r340, %r339, %r6;
	setp.ge.s32 	%p190, %r340, %r356;
	@%p190 bra 	$L__BB0_252;
	div.rn.f32 	%f677, %f753, %f725;
	add.s32 	%r961, %r340, %r4;
	mul.wide.s32 	%rd223, %r961, 4;
	add.s64 	%rd224, %rd3, %rd223;
	st.global.f32 	[%rd224], %f677;
$L__BB0_252:
	add.s32 	%r341, %r340, %r6;
	setp.ge.s32 	%p191, %r341, %r356;
	@%p191 bra 	$L__BB0_254;
	div.rn.f32 	%f678, %f758, %f725;
	add.s32 	%r962, %r341, %r4;
	mul.wide.s32 	%rd225, %r962, 4;
	add.s64 	%rd226, %rd3, %rd225;
	st.global.f32 	[%rd226], %f678;
$L__BB0_254:
	add.s32 	%r342, %r341, %r6;
	setp.ge.s32 	%p192, %r342, %r356;
	@%p192 bra 	$L__BB0_256;
	div.rn.f32 	%f679, %f763, %f725;
	add.s32 	%r963, %r342, %r4;
	mul.wide.s32 	%rd227, %r963, 4;
	add.s64 	%rd228, %rd3, %rd227;
	st.global.f32 	[%rd228], %f679;
$L__BB0_256:
	add.s32 	%r343, %r342, %r6;
	setp.ge.s32 	%p193, %r343, %r356;
	@%p193 bra 	$L__BB0_258;
	div.rn.f32 	%f680, %f768, %f725;
	add.s32 	%r964, %r343, %r4;
	mul.wide.s32 	%rd229, %r964, 4;
	add.s64 	%rd230, %rd3, %rd229;
	st.global.f32 	[%rd230], %f680;
$L__BB0_258:
	add.s32 	%r344, %r343, %r6;
	setp.ge.s32 	%p194, %r344, %r356;
	@%p194 bra 	$L__BB0_260;
	div.rn.f32 	%f681, %f773, %f725;
	add.s32 	%r965, %r344, %r4;
	mul.wide.s32 	%rd231, %r965, 4;
	add.s64 	%rd232, %rd3, %rd231;
	st.global.f32 	[%rd232], %f681;
$L__BB0_260:
	add.s32 	%r345, %r344, %r6;
	setp.ge.s32 	%p195, %r345, %r356;
	@%p195 bra 	$L__BB0_262;
	div.rn.f32 	%f682, %f778, %f725;
	add.s32 	%r966, %r345, %r4;
	mul.wide.s32 	%rd233, %r966, 4;
	add.s64 	%rd234, %rd3, %rd233;
	st.global.f32 	[%rd234], %f682;
$L__BB0_262:
	add.s32 	%r346, %r345, %r6;
	setp.ge.s32 	%p196, %r346, %r356;
	@%p196 bra 	$L__BB0_264;
	div.rn.f32 	%f683, %f783, %f725;
	add.s32 	%r967, %r346, %r4;
	mul.wide.s32 	%rd235, %r967, 4;
	add.s64 	%rd236, %rd3, %rd235;
	st.global.f32 	[%rd236], %f683;
$L__BB0_264:
	add.s32 	%r347, %r346, %r6;
	setp.ge.s32 	%p197, %r347, %r356;
	@%p197 bra 	$L__BB0_266;
	div.rn.f32 	%f684, %f788, %f725;
	add.s32 	%r968, %r347, %r4;
	mul.wide.s32 	%rd237, %r968, 4;
	add.s64 	%rd238, %rd3, %rd237;
	st.global.f32 	[%rd238], %f684;
$L__BB0_266:
	add.s32 	%r348, %r347, %r6;
	setp.ge.s32 	%p198, %r348, %r356;
	@%p198 bra 	$L__BB0_268;
	div.rn.f32 	%f685, %f793, %f725;
	add.s32 	%r969, %r348, %r4;
	mul.wide.s32 	%rd239, %r969, 4;
	add.s64 	%rd240, %rd3, %rd239;
	st.global.f32 	[%rd240], %f685;
$L__BB0_268:
	add.s32 	%r349, %r348, %r6;
	setp.ge.s32 	%p199, %r349, %r356;
	@%p199 bra 	$L__BB0_270;
	div.rn.f32 	%f686, %f798, %f725;
	add.s32 	%r970, %r349, %r4;
	mul.wide.s32 	%rd241, %r970, 4;
	add.s64 	%rd242, %rd3, %rd241;
	st.global.f32 	[%rd242], %f686;
$L__BB0_270:
	add.s32 	%r350, %r349, %r6;
	setp.ge.s32 	%p200, %r350, %r356;
	@%p200 bra 	$L__BB0_272;
	div.rn.f32 	%f687, %f803, %f725;
	add.s32 	%r971, %r350, %r4;
	mul.wide.s32 	%rd243, %r971, 4;
	add.s64 	%rd244, %rd3, %rd243;
	st.global.f32 	[%rd244], %f687;
$L__BB0_272:
	add.s32 	%r351, %r350, %r6;
	setp.ge.s32 	%p201, %r351, %r356;
	@%p201 bra 	$L__BB0_274;
	div.rn.f32 	%f688, %f808, %f725;
	add.s32 	%r972, %r351, %r4;
	mul.wide.s32 	%rd245, %r972, 4;
	add.s64 	%rd246, %rd3, %rd245;
	st.global.f32 	[%rd246], %f688;
$L__BB0_274:
	add.s32 	%r352, %r351, %r6;
	setp.ge.s32 	%p202, %r352, %r356;
	@%p202 bra 	$L__BB0_276;
	div.rn.f32 	%f689, %f813, %f725;
	add.s32 	%r973, %r352, %r4;
	mul.wide.s32 	%rd247, %r973, 4;
	add.s64 	%rd248, %rd3, %rd247;
	st.global.f32 	[%rd248], %f689;
$L__BB0_276:
	add.s32 	%r353, %r352, %r6;
	setp.ge.s32 	%p203, %r353, %r356;
	@%p203 bra 	$L__BB0_278;
	div.rn.f32 	%f690, %f818, %f725;
	add.s32 	%r974, %r353, %r4;
	mul.wide.s32 	%rd249, %r974, 4;
	add.s64 	%rd250, %rd3, %rd249;
	st.global.f32 	[%rd250], %f690;
$L__BB0_278:
	ret;

}


// ===== COMPILED SASS (sm_100) =====

	.target	sm_100

	.elftype	@"ET_EXEC"


//--------------------- .note.nv.tkinfo           --------------------------
	.section	.note.nv.tkinfo,"",@"SHT_NOTE"
	.sectionflags	@"SHF_NOTE_NV_TKINFO"
	.tkinfo
        /*0018*/ 	.word	0x00000002
        /*0030*/ 	.string	""
        /*0030*/ 	.string	"ptxas"
        /*0030*/ 	.string	"Cuda compilation tools, release 13.0, V13.0.88"
        /*0030*/ 	.string	"Build cuda_13.0.r13.0/compiler.36424714_0"
        /*0030*/ 	.string	"-arch sm_100 -m 64 "



//--------------------- .note.nv.cuinfo           --------------------------
	.section	.note.nv.cuinfo,"",@"SHT_NOTE"
	.sectionflags	@"SHF_NOTE_NV_CUINFO"
        /*0018*/ 	.short	0x0002
        /*001a*/ 	.short	0x0064
        /*001c*/ 	.short	0x0082
	.zero		2


//--------------------- .nv.info                  --------------------------
	.section	.nv.info,"",@"SHT_CUDA_INFO"
	.align	4


	//----- nvinfo : EIATTR_REGCOUNT
	.align		4
        /*0000*/ 	.byte	0x04, 0x2f
        /*0002*/ 	.short	(.L_1 - .L_0)
	.align		4
.L_0:
        /*0004*/ 	.word	index@(_Z27attention_tensorcore_kernelILi32ELi64EEvPKfS1_S1_Pfiiiiif)
        /*0008*/ 	.word	0x0000003f


	//----- nvinfo : EIATTR_FRAME_SIZE
	.align		4
.L_1:
        /*000c*/ 	.byte	0x04, 0x11
        /*000e*/ 	.short	(.L_3 - .L_2)
	.align		4
.L_2:
        /*0010*/ 	.word	index@($__internal_0_$__cuda_sm3x_div_rn_noftz_f32_slowpath)
        /*0014*/ 	.word	0x00000000


	//----- nvinfo : EIATTR_FRAME_SIZE
	.align		4
.L_3:
        /*0018*/ 	.byte	0x04, 0x11
        /*001a*/ 	.short	(.L_5 - .L_4)
	.align		4
.L_4:
        /*001c*/ 	.word	index@(_Z27attention_tensorcore_kernelILi32ELi64EEvPKfS1_S1_Pfiiiiif)
        /*0020*/ 	.word	0x00000000


	//----- nvinfo : EIATTR_MIN_STACK_SIZE
	.align		4
.L_5:
        /*0024*/ 	.byte	0x04, 0x12
        /*0026*/ 	.short	(.L_7 - .L_6)
	.align		4
.L_6:
        /*0028*/ 	.word	index@(_Z27attention_tensorcore_kernelILi32ELi64EEvPKfS1_S1_Pfiiiiif)
        /*002c*/ 	.word	0x00000000
.L_7:


//--------------------- .nv.compat                --------------------------
	.section	.nv.compat,"",@"SHT_CUDA_COMPAT_INFO"
	.align	4
        /*0000*/ 	.byte	0x02, 0x09, 0x00, 0x00, 0x02, 0x02, 0x01, 0x00, 0x02, 0x05, 0x05, 0x00, 0x03, 0x07, 0x01, 0x01
        /*0010*/ 	.byte	0x02, 0x03, 0x00, 0x00, 0x02, 0x06, 0x01, 0x00, 0x04, 0x0b, 0x08, 0x00, 0x01, 0x00, 0x00, 0x00
        /*0020*/ 	.byte	0x00, 0x00, 0x00, 0x00


//--------------------- .nv.info._Z27attention_tensorcore_kernelILi32ELi64EEvPKfS1_S1_Pfiiiiif --------------------------
	.section	.nv.info._Z27attention_tensorcore_kernelILi32ELi64EEvPKfS1_S1_Pfiiiiif,"",@"SHT_CUDA_INFO"
	.sectionflags	@""
	.align	4


	//----- nvinfo : EIATTR_CUDA_API_VERSION
	.align		4
        /*0000*/ 	.byte	0x04, 0x37
        /*0002*/ 	.short	(.L_9 - .L_8)
.L_8:
        /*0004*/ 	.word	0x00000082


	//----- nvinfo : EIATTR_KPARAM_INFO
	.align		4
.L_9:
        /*0008*/ 	.byte	0x04, 0x17
        /*000a*/ 	.short	(.L_11 - .L_10)
.L_10:
        /*000c*/ 	.word	0x00000000
        /*0010*/ 	.short	0x0009
        /*0012*/ 	.short	0x0034
        /*0014*/ 	.byte	0x00, 0xf0, 0x11, 0x00


	//----- nvinfo : EIATTR_KPARAM_INFO
	.align		4
.L_11:
        /*0018*/ 	.byte	0x04, 0x17
        /*001a*/ 	.short	(.L_13 - .L_12)
.L_12:
        /*001c*/ 	.word	0x00000000
        /*0020*/ 	.short	0x0008
        /*0022*/ 	.short	0x0030
        /*0024*/ 	.byte	0x00, 0xf0, 0x11, 0x00


	//----- nvinfo : EIATTR_KPARAM_INFO
	.align		4
.L_13:
        /*0028*/ 	.byte	0x04, 0x17
        /*002a*/ 	.short	(.L_15 - .L_14)
.L_14:
        /*002c*/ 	.word	0x00000000
        /*0030*/ 	.short	0x0007
        /*0032*/ 	.short	0x002c
        /*0034*/ 	.byte	0x00, 0xf0, 0x11, 0x00


	//----- nvinfo : EIATTR_KPARAM_INFO
	.align		4
.L_15:
        /*0038*/ 	.byte	0x04, 0x17
        /*003a*/ 	.short	(.L_17 - .L_16)
.L_16:
        /*003c*/ 	.word	0x00000000
        /*0040*/ 	.short	0x0006
        /*0042*/ 	.short	0x0028
        /*0044*/ 	.byte	0x00, 0xf0, 0x11, 0x00


	//----- nvinfo : EIATTR_KPARAM_INFO
	.align		4
.L_17:
        /*0048*/ 	.byte	0x04, 0x17
        /*004a*/ 	.short	(.L_19 - .L_18)
.L_18:
        /*004c*/ 	.word	0x00000000
        /*0050*/ 	.short	0x0005
        /*0052*/ 	.short	0x0024
        /*0054*/ 	.byte	0x00, 0xf0, 0x11, 0x00


	//----- nvinfo : EIATTR_KPARAM_INFO
	.align		4
.L_19:
        /*0058*/ 	.byte	0x04, 0x17
        /*005a*/ 	.short	(.L_21 - .L_20)
.L_20:
        /*005c*/ 	.word	0x00000000
        /*0060*/ 	.short	0x0004
        /*0062*/ 	.short	0x0020
        /*0064*/ 	.byte	0x00, 0xf0, 0x11, 0x00


	//----- nvinfo : EIATTR_KPARAM_INFO
	.align		4
.L_21:
        /*0068*/ 	.byte	0x04, 0x17
        /*006a*/ 	.short	(.L_23 - .L_22)
.L_22:
        /*006c*/ 	.word	0x00000000
        /*0070*/ 	.short	0x0003
        /*0072*/ 	.short	0x0018
        /*0074*/ 	.byte	0x00, 0xf5, 0x21, 0x00


	//----- nvinfo : EIATTR_KPARAM_INFO
	.align		4
.L_23:
        /*0078*/ 	.byte	0x04, 0x17
        /*007a*/ 	.short	(.L_25 - .L_24)
.L_24:
        /*007c*/ 	.word	0x00000000
        /*0080*/ 	.short	0x0002
        /*0082*/ 	.short	0x0010
        /*0084*/ 	.byte	0x00, 0xf5, 0x21, 0x00


	//----- nvinfo : EIATTR_KPARAM_INFO
	.align		4
.L_25:
        /*0088*/ 	.byte	0x04, 0x17
        /*008a*/ 	.short	(.L_27 - .L_26)
.L_26:
        /*008c*/ 	.word	0x00000000
        /*0090*/ 	.short	0x0001
        /*0092*/ 	.short	0x0008
        /*0094*/ 	.byte	0x00, 0xf5, 0x21, 0x00


	//----- nvinfo : EIATTR_KPARAM_INFO
	.align		4
.L_27:
        /*0098*/ 	.byte	0x04, 0x17
        /*009a*/ 	.short	(.L_29 - .L_28)
.L_28:
        /*009c*/ 	.word	0x00000000
        /*00a0*/ 	.short	0x0000
        /*00a2*/ 	.short	0x0000
        /*00a4*/ 	.byte	0x00, 0xf5, 0x21, 0x00


	//----- nvinfo : EIATTR_SPARSE_MMA_MASK
	.align		4
.L_29:
        /*00a8*/ 	.byte	0x03, 0x50
        /*00aa*/ 	.short	0x0000


	//----- nvinfo : EIATTR_MAXREG_COUNT
	.align		4
        /*00ac*/ 	.byte	0x03, 0x1b
        /*00ae*/ 	.short	0x00ff


	//----- nvinfo : EIATTR_NUM_BARRIERS
	.align		4
        /*00b0*/ 	.byte	0x02, 0x4c
        /*00b2*/ 	.byte	0x01
	.zero		1


	//----- nvinfo : EIATTR_MERCURY_ISA_VERSION
	.align		4
        /*00b4*/ 	.byte	0x03, 0x5f
        /*00b6*/ 	.short	0x0101


	//----- nvinfo : EIATTR_COOP_GROUP_MASK_REGIDS
	.align		4
        /*00b8*/ 	.byte	0x04, 0x29
        /*00ba*/ 	.short	(.L_31 - .L_30)


	//   ....[0]....
.L_30:
        /*00bc*/ 	.word	0xffffffff


	//   ....[1]....
        /*00c0*/ 	.word	0xffffffff


	//   ....[2]....
        /*00c4*/ 	.word	0xffffffff


	//   ....[3]....
        /*00c8*/ 	.word	0xffffffff


	//   ....[4]....
        /*00cc*/ 	.word	0xffffffff


	//   ....[5]....
        /*00d0*/ 	.word	0xffffffff


	//   ....[6]....
        /*00d4*/ 	.word	0xffffffff


	//   ....[7]....
        /*00d8*/ 	.word	0xffffffff


	//   ....[8]....
        /*00dc*/ 	.word	0xffffffff


	//   ....[9]....
        /*00e0*/ 	.word	0xffffffff


	//   ....[10]....
        /*00e4*/ 	.word	0xffffffff


	//   ....[11]....
        /*00e8*/ 	.word	0xffffffff


	//   ....[12]....
        /*00ec*/ 	.word	0xffffffff


	//   ....[13]....
        /*00f0*/ 	.word	0xffffffff


	//   ....[14]....
        /*00f4*/ 	.word	0xffffffff


	//   ....[15]....
        /*00f8*/ 	.word	0xffffffff


	//   ....[16]....
        /*00fc*/ 	.word	0xffffffff


	//   ....[17]....
        /*0100*/ 	.word	0xffffffff


	//   ....[18]....
        /*0104*/ 	.word	0xffffffff


	//   ....[19]....
        /*0108*/ 	.word	0xffffffff


	//   ....[20]....
        /*010c*/ 	.word	0xffffffff


	//   ....[21]....
        /*0110*/ 	.word	0xffffffff


	//   ....[22]....
        /*0114*/ 	.word	0xffffffff


	//   ....[23]....
        /*0118*/ 	.word	0x05000018


	//   ....[24]....
        /*011c*/ 	.word	0x05000018


	//   ....[25]....
        /*0120*/ 	.word	0x05000018


	//   ....[26]....
        /*0124*/ 	.word	0x05000018


	//   ....[27]....
        /*0128*/ 	.word	0x05000018


	//   ....[28]....
        /*012c*/ 	.word	0x05000018


	//   ....[29]....
        /*0130*/ 	.word	0x05000018


	//   ....[30]....
        /*0134*/ 	.word	0x05000018


	//   ....[31]....
        /*0138*/ 	.word	0x05000018


	//   ....[32]....
        /*013c*/ 	.word	0x05000018


	//   ....[33]....
        /*0140*/ 	.word	0x05000018


	//   ....[34]....
        /*0144*/ 	.word	0x05000018


	//   ....[35]....
        /*0148*/ 	.word	0x05000018


	//----- nvinfo : EIATTR_COOP_GROUP_INSTR_OFFSETS
	.align		4
.L_31:
        /*014c*/ 	.byte	0x04, 0x28
        /*014e*/ 	.short	(.L_33 - .L_32)


	//   ....[0]....
.L_32:
        /*0150*/ 	.word	0x00003590


	//   ....[1]....
        /*0154*/ 	.word	0x000035b0


	//   ....[2]....
        /*0158*/ 	.word	0x000035d0


	//   ....[3]....
        /*015c*/ 	.word	0x00003750


	//   ....[4]....
        /*0160*/ 	.word	0x00003780


	//   ....[5]....
        /*0164*/ 	.word	0x000037a0


	//   ....[6]....
        /*0168*/ 	.word	0x000037c0


	//   ....[7]....
        /*016c*/ 	.word	0x000037f0


	//   ....[8]....
        /*0170*/ 	.word	0x000038e0


	//   ....[9]....
        /*0174*/ 	.word	0x00003900


	//   ....[10]....
        /*0178*/ 	.word	0x00003920


	//   ....[11]....
        /*017c*/ 	.word	0x00003940


	//   ....[12]....
        /*0180*/ 	.word	0x00003960


	//   ....[13]....
        /*0184*/ 	.word	0x00003b30


	//   ....[14]....
        /*0188*/ 	.word	0x00003b70


	//   ....[15]....
        /*018c*/ 	.word	0x00003ba0


	//   ....[16]....
        /*0190*/ 	.word	0x00003bd0


	//   ....[17]....
        /*0194*/ 	.word	0x00003c60


	//   ....[18]....
        /*0198*/ 	.word	0x00003d50


	//   ....[19]....
        /*019c*/ 	.word	0x00003d70


	//   ....[20]....
        /*01a0*/ 	.word	0x00003d90


	//   ....[21]....
        /*01a4*/ 	.word	0x00003db0


	//   ....[22]....
        /*01a8*/ 	.word	0x00003dd0


	//   ....[23]....
        /*01ac*/ 	.word	0x00009700


	//   ....[24]....
        /*01b0*/ 	.word	0x000097a0


	//   ....[25]....
        /*01b4*/ 	.word	0x00009810


	//   ....[26]....
        /*01b8*/ 	.word	0x000098a0


	//   ....[27]....
        /*01bc*/ 	.word	0x00009910


	//   ....[28]....
        /*01c0*/ 	.word	0x00009980


	//   ....[29]....
        /*01c4*/ 	.word	0x000099f0


	//   ....[30]....
        /*01c8*/ 	.word	0x00009a60


	//   ....[31]....
        /*01cc*/ 	.word	0x00009af0


	//   ....[32]....
        /*01d0*/ 	.word	0x00009b60


	//   ....[33]....
        /*01d4*/ 	.word	0x00009bd0


	//   ....[34]....
        /*01d8*/ 	.word	0x00009c40


	//   ....[35]....
        /*01dc*/ 	.word	0x00009cb0


	//----- nvinfo : EIATTR_VRC_CTA_INIT_COUNT
	.align		4
.L_33:
        /*01e0*/ 	.byte	0x02, 0x4a
	.zero		1
	.zero		1


	//----- nvinfo : EIATTR_EXIT_INSTR_OFFSETS
	.align		4
        /*01e4*/ 	.byte	0x04, 0x1c
        /*01e6*/ 	.short	(.L_35 - .L_34)


	//   ....[0]....
.L_34:
        /*01e8*/ 	.word	0x00000050


	//   ....[1]....
        /*01ec*/ 	.word	0x00009550


	//   ....[2]....
        /*01f0*/ 	.word	0x000096a0


	//----- nvinfo : EIATTR_MAX_THREADS
	.align		4
.L_35:
        /*01f4*/ 	.byte	0x04, 0x05
        /*01f6*/ 	.short	(.L_37 - .L_36)
.L_36:
        /*01f8*/ 	.word	0x00000100
        /*01fc*/ 	.word	0x00000001
        /*0200*/ 	.word	0x00000001


	//----- nvinfo : EIATTR_CRS_STACK_SIZE
	.align		4
.L_37:
        /*0204*/ 	.byte	0x04, 0x1e
        /*0206*/ 	.short	(.L_39 - .L_38)
.L_38:
        /*0208*/ 	.word	0x00000000


	//----- nvinfo : EIATTR_CBANK_PARAM_SIZE
	.align		4
.L_39:
        /*020c*/ 	.byte	0x03, 0x19
        /*020e*/ 	.short	0x0038


	//----- nvinfo : EIATTR_PARAM_CBANK
	.align		4
        /*0210*/ 	.byte	0x04, 0x0a
        /*0212*/ 	.short	(.L_41 - .L_40)
	.align		4
.L_40:
        /*0214*/ 	.word	index@(.nv.constant0._Z27attention_tensorcore_kernelILi32ELi64EEvPKfS1_S1_Pfiiiiif)
        /*0218*/ 	.short	0x0380
        /*021a*/ 	.short	0x0038


	//----- nvinfo : EIATTR_SW_WAR
	.align		4
.L_41:
        /*021c*/ 	.byte	0x04, 0x36
        /*021e*/ 	.short	(.L_43 - .L_42)
.L_42:
        /*0220*/ 	.word	0x00000008
.L_43:


//--------------------- .nv.callgraph             --------------------------
	.section	.nv.callgraph,"",@"SHT_CUDA_CALLGRAPH"
	.align	4
	.sectionentsize	8
	.align		4
        /*0000*/ 	.word	0x00000000
	.align		4
        /*0004*/ 	.word	0xffffffff
	.align		4
        /*0008*/ 	.word	0x00000000
	.align		4
        /*000c*/ 	.word	0xfffffffe
	.align		4
        /*0010*/ 	.word	0x00000000
	.align		4
        /*0014*/ 	.word	0xfffffffd
	.align		4
        /*0018*/ 	.word	0x00000000
	.align		4
        /*001c*/ 	.word	0xfffffffc


//--------------------- .text._Z27attention_tensorcore_kernelILi32ELi64EEvPKfS1_S1_Pfiiiiif --------------------------
	.section	.text._Z27attention_tensorcore_kernelILi32ELi64EEvPKfS1_S1_Pfiiiiif,"ax",@progbits
	.align	128
        .global         _Z27attention_tensorcore_kernelILi32ELi64EEvPKfS1_S1_Pfiiiiif
        .type           _Z27attention_tensorcore_kernelILi32ELi64EEvPKfS1_S1_Pfiiiiif,@function
        .size           _Z27attention_tensorcore_kernelILi32ELi64EEvPKfS1_S1_Pfiiiiif,(.L_x_235 - _Z27attention_tensorcore_kernelILi32ELi64EEvPKfS1_S1_Pfiiiiif)
        .other          _Z27attention_tensorcore_kernelILi32ELi64EEvPKfS1_S1_Pfiiiiif,@"STO_CUDA_ENTRY STV_DEFAULT"
_Z27attention_tensorcore_kernelILi32ELi64EEvPKfS1_S1_Pfiiiiif:
.text._Z27attention_tensorcore_kernelILi32ELi64EEvPKfS1_S1_Pfiiiiif:
[----:B------:R-:W-:Y:S08]  /*0000*/  LDC R1, c[0x0][0x37c] ;  /* 0x0000df00ff017b82 */ /* 0x000ff00000000800 */
[----:B------:R-:W0:Y:S01]  /*0010*/  S2UR UR7, SR_CTAID.X ;  /* 0x00000000000779c3 */ /* 0x000e220000002500 */
[----:B------:R-:W0:Y:S02]  /*0020*/  LDCU UR5, c[0x0][0x3a8] ;  /* 0x00007500ff0577ac */ /* 0x000e240008000800 */
[----:B0-----:R-:W-:-:S06]  /*0030*/  UISETP.GE.AND UP0, UPT, UR7, UR5, UPT ;  /* 0x000000050700728c */ /* 0x001fcc000bf06270 */
[----:B------:R-:W-:-:S13]  /*0040*/  PLOP3.LUT P0, PT, PT, PT, UP0, 0x80, 0x8 ;  /* 0x000000000008781c */ /* 0x000fda0003f0f008 */
[----:B------:R-:W-:Y:S05]  /*0050*/  @P0 EXIT ;  /* 0x000000000000094d */ /* 0x000fea0003800000 */
[----:B------:R-:W0:Y:S01]  /*0060*/  S2R R0, SR_TID.X ;  /* 0x0000000000007919 */ /* 0x000e220000002100 */
[----:B------:R-:W1:Y:S01]  /*0070*/  LDCU UR8, c[0x0][0x3b0] ;  /* 0x00007600ff0877ac */ /* 0x000e620008000800 */
[----:B------:R-:W2:Y:S01]  /*0080*/  S2UR UR4, SR_CTAID.Y ;  /* 0x00000000000479c3 */ /* 0x000ea20000002600 */
[----:B------:R-:W-:Y:S01]  /*0090*/  BSSY.RECONVERGENT B0, `(.L_x_0) ;  /* 0x00000e3000007945 */ /* 0x000fe20003800200 */
[----:B------:R-:W3:Y:S01]  /*00a0*/  LDCU UR6, c[0x0][0x3ac] ;  /* 0x00007580ff0677ac */ /* 0x000ee20008000800 */
[----:B------:R-:W4:Y:S05]  /*00b0*/  LDCU.64 UR12, c[0x0][0x358] ;  /* 0x00006b00ff0c77ac */ /* 0x000f2a0008000a00 */
[----:B------:R-:W4:Y:S01]  /*00c0*/  LDC R5, c[0x0][0x360] ;  /* 0x0000d800ff057b82 */ /* 0x000f220000000800 */
[----:B-1----:R-:W-:-:S04]  /*00d0*/  MOV R3, UR8 ;  /* 0x0000000800037c02 */ /* 0x002fc80008000f00 */
[C---:B------:R-:W-:Y:S01]  /*00e0*/  R2UR UR8, R3.reuse ;  /* 0x00000000030872ca */ /* 0x040fe200000e0000 */
[----:B------:R-:W-:Y:S01]  /*00f0*/  VIADD R39, R3, 0x8 ;  /* 0x0000000803277836 */ /* 0x000fe20000000000 */
[----:B--2---:R-:W-:Y:S01]  /*0100*/  UIMAD UR7, UR4, UR5, UR7 ;  /* 0x00000005040772a4 */ /* 0x004fe2000f8e0207 */
[----:B0-----:R-:W-:-:S10]  /*0110*/  ISETP.GE.AND P0, PT, R0, R3, PT ;  /* 0x000000030000720c */ /* 0x001fd40003f06270 */
[----:B---3--:R-:W-:-:S04]  /*0120*/  UIMAD UR8, UR8, UR6, URZ ;  /* 0x00000006080872a4 */ /* 0x008fc8000f8e02ff */
[----:B------:R-:W-:Y:S01]  /*0130*/  UIMAD UR8, UR8, UR4, URZ ;  /* 0x00000004080872a4 */ /* 0x000fe2000f8e02ff */
[----:B------:R-:W-:Y:S11]  /*0140*/  @P0 BRA `(.L_x_1) ;  /* 0x0000000c005c0947 */ /* 0x000ff60003800000 */
[----:B------:R-:W0:Y:S01]  /*0150*/  S2R R9, SR_CgaCtaId ;  /* 0x0000000000097919 */ /* 0x000e220000008800 */
[----:B------:R-:W1:Y:S01]  /*0160*/  LDC.64 R6, c[0x0][0x380] ;  /* 0x0000e000ff067b82 */ /* 0x000e620000000a00 */
[----:B------:R-:W-:Y:S01]  /*0170*/  MOV R2, 0x400 ;  /* 0x0000040000027802 */ /* 0x000fe20000000f00 */
[----:B------:R-:W-:Y:S01]  /*0180*/  BSSY.RECONVERGENT B1, `(.L_x_2) ;  /* 0x000000b000017945 */ /* 0x000fe20003800200 */
[----:B------:R-:W-:Y:S02]  /*0190*/  MOV R4, R0 ;  /* 0x0000000000047202 */ /* 0x000fe40000000f00 */
[----:B0-----:R-:W-:-:S07]  /*01a0*/  LEA R2, R9, R2, 0x18 ;  /* 0x0000000209027211 */ /* 0x001fce00078ec0ff */
.L_x_3:
[----:B------:R-:W-:-:S04]  /*01b0*/  IMAD R9, R3, UR7, R4 ;  /* 0x0000000703097c24 */ /* 0x000fc8000f8e0204 */
[----:B01----:R-:W-:-:S06]  /*01c0*/  IMAD.WIDE R8, R9, 0x4, R6 ;  /* 0x0000000409087825 */ /* 0x003fcc00078e0206 */
[----:B----4-:R-:W2:Y:S01]  /*01d0*/  LDG.E.CONSTANT R8, desc[UR12][R8.64] ;  /* 0x0000000c08087981 */ /* 0x010ea2000c1e9900 */
[----:B------:R-:W-:Y:S01]  /*01e0*/  IMAD R11, R4, 0x4, R2 ;  /* 0x00000004040b7824 */ /* 0x000fe200078e0202 */
[----:B------:R-:W-:-:S04]  /*01f0*/  IADD3 R4, PT, PT, R5, R4, RZ ;  /* 0x0000000405047210 */ /* 0x000fc80007ffe0ff */
[----:B------:R-:W-:Y:S01]  /*0200*/  ISETP.GE.AND P0, PT, R4, R3, PT ;  /* 0x000000030400720c */ /* 0x000fe20003f06270 */
[----:B--2---:R0:W-:-:S12]  /*0210*/  STS [R11], R8 ;  /* 0x000000080b007388 */ /* 0x0041d80000000800 */
[----:B------:R-:W-:Y:S05]  /*0220*/  @!P0 BRA `(.L_x_3) ;  /* 0xfffffffc00e08947 */ /* 0x000fea000383ffff */
[----:B------:R-:W-:Y:S05]  /*0230*/  BSYNC.RECONVERGENT B1 ;  /* 0x0000000000017941 */ /* 0x000fea0003800200 */
.L_x_2:
[----:B------:R-:W-:Y:S01]  /*0240*/  BSSY.RECONVERGENT B1, `(.L_x_4) ;  /* 0x000000b000017945 */ /* 0x000fe20003800200 */
[----:B------:R-:W-:-:S07]  /*0250*/  IMAD.MOV.U32 R4, RZ, RZ, R0 ;  /* 0x000000ffff047224 */ /* 0x000fce00078e0000 */
.L_x_5:
[----:B------:R-:W-:-:S04]  /*0260*/  IMAD R9, R3, UR7, R4 ;  /* 0x0000000703097c24 */ /* 0x000fc8000f8e0204 */
[----:B01----:R-:W-:-:S06]  /*0270*/  IMAD.WIDE R8, R9, 0x4, R6 ;  /* 0x0000000409087825 */ /* 0x003fcc00078e0206 */
[----:B------:R-:W2:Y:S01]  /*0280*/  LDG.E.CONSTANT R8, desc[UR12][R8.64] ;  /* 0x0000000c08087981 */ /* 0x000ea2000c1e9900 */
[----:B------:R-:W-:Y:S02]  /*0290*/  IADD3 R11, PT, PT, R4, R3, RZ ;  /* 0x00000003040b7210 */ /* 0x000fe40007ffe0ff */
[----:B------:R-:W-:-:S03]  /*02a0*/  IADD3 R4, PT, PT, R5, R4, RZ ;  /* 0x0000000405047210 */ /* 0x000fc60007ffe0ff */
[----:B------:R-:W-:Y:S01]  /*02b0*/  IMAD R11, R11, 0x4, R2 ;  /* 0x000000040b0b7824 */ /* 0x000fe200078e0202 */
[----:B------:R-:W-:-:S04]  /*02c0*/  ISETP.GE.AND P0, PT, R4, R3, PT ;  /* 0x000000030400720c */ /* 0x000fc80003f06270 */
[----:B--2---:R1:W-:Y:S09]  /*02d0*/  STS [R11+0x20], R8 ;  /* 0x000020080b007388 */ /* 0x0043f20000000800 */
[----:B------:R-:W-:Y:S05]  /*02e0*/  @!P0 BRA `(.L_x_5) ;  /* 0xfffffffc00dc8947 */ /* 0x000fea000383ffff */
[----:B------:R-:W-:Y:S05]  /*02f0*/  BSYNC.RECONVERGENT B1 ;  /* 0x0000000000017941 */ /* 0x000fea0003800200 */
.L_x_4:
[----:B------:R-:W-:Y:S01]  /*0300*/  BSSY.RECONVERGENT B1, `(.L_x_6) ;  /* 0x000000b000017945 */ /* 0x000fe20003800200 */
[----:B------:R-:W-:-:S07]  /*0310*/  IMAD.MOV.U32 R4, RZ, RZ, R0 ;  /* 0x000000ffff047224 */ /* 0x000fce00078e0000 */
.L_x_7:
[----:B------:R-:W-:-:S04]  /*0320*/  IMAD R9, R3, UR7, R4 ;  /* 0x0000000703097c24 */ /* 0x000fc8000f8e0204 */
[----:B01----:R-:W-:-:S06]  /*0330*/  IMAD.WIDE R8, R9, 0x4, R6 ;  /* 0x0000000409087825 */ /* 0x003fcc00078e0206 */
[----:B------:R-:W2:Y:S01]  /*0340*/  LDG.E.CONSTANT R8, desc[UR12][R8.64] ;  /* 0x0000000c08087981 */ /* 0x000ea2000c1e9900 */
[-C--:B------:R-:W-:Y:S02]  /*0350*/  LEA R11, R39, R4.reuse, 0x1 ;  /* 0x00000004270b7211 */ /* 0x080fe400078e08ff */
[----:B------:R-:W-:-:S03]  /*0360*/  IADD3 R4, PT, PT, R5, R4, RZ ;  /* 0x0000000405047210 */ /* 0x000fc60007ffe0ff */
[----:B------:R-:W-:Y:S01]  /*0370*/  IMAD R11, R11, 0x4, R2 ;  /* 0x000000040b0b7824 */ /* 0x000fe200078e0202 */
[----:B------:R-:W-:-:S04]  /*0380*/  ISETP.GE.AND P0, PT, R4, R3, PT ;  /* 0x000000030400720c */ /* 0x000fc80003f06270 */
[----:B--2---:R0:W-:Y:S09]  /*0390*/  STS [R11], R8 ;  /* 0x000000080b007388 */ /* 0x0041f20000000800 */
[----:B------:R-:W-:Y:S05]  /*03a0*/  @!P0 BRA `(.L_x_7) ;  /* 0xfffffffc00dc8947 */ /* 0x000fea000383ffff */
[----:B------:R-:W-:Y:S05]  /*03b0*/  BSYNC.RECONVERGENT B1 ;  /* 0x0000000000017941 */ /* 0x000fea0003800200 */
.L_x_6:
[----:B------:R-:W-:Y:S01]  /*03c0*/  IMAD.MOV.U32 R4, RZ, RZ, 0x3 ;  /* 0x00000003ff047424 */ /* 0x000fe200078e00ff */
[----:B------:R-:W-:Y:S01]  /*03d0*/  BSSY.RECONVERGENT B1, `(.L_x_8) ;  /* 0x000000c000017945 */ /* 0x000fe20003800200 */
[----:B------:R-:W-:Y:S02]  /*03e0*/  MOV R10, R0 ;  /* 0x00000000000a7202 */ /* 0x000fe40000000f00 */
[----:B------:R-:W-:-:S07]  /*03f0*/  IMAD R4, R3, R4, 0x18 ;  /* 0x0000001803047424 */ /* 0x000fce00078e0204 */
.L_x_9:
[----:B------:R-:W-:-:S04]  /*0400*/  IMAD R9, R3, UR7, R10 ;  /* 0x0000000703097c24 */ /* 0x000fc8000f8e020a */
[----:B01----:R-:W-:-:S06]  /*0410*/  IMAD.WIDE R8, R9, 0x4, R6 ;  /* 0x0000000409087825 */ /* 0x003fcc00078e0206 */
[----:B------:R-:W2:Y:S01]  /*0420*/  LDG.E.CONSTANT R8, desc[UR12][R8.64] ;  /* 0x0000000c08087981 */ /* 0x000ea2000c1e9900 */
[--C-:B------:R-:W-:Y:S02]  /*0430*/  IMAD.IADD R11, R4, 0x1, R10.reuse ;  /* 0x00000001040b7824 */ /* 0x100fe400078e020a */
[----:B------:R-:W-:-:S03]  /*0440*/  IMAD.IADD R10, R5, 0x1, R10 ;  /* 0x00000001050a7824 */ /* 0x000fc600078e020a */
[----:B------:R-:W-:Y:S02]  /*0450*/  LEA R11, R11, R2, 0x2 ;  /* 0x000000020b0b7211 */ /* 0x000fe400078e10ff */
[----:B------:R-:W-:-:S03]  /*0460*/  ISETP.GE.AND P0, PT, R10, R3, PT ;  /* 0x000000030a00720c */ /* 0x000fc60003f06270 */
[----:B--2---:R1:W-:Y:S10]  /*0470*/  STS [R11], R8 ;  /* 0x000000080b007388 */ /* 0x0043f40000000800 */
[----:B------:R-:W-:Y:S05]  /*0480*/  @!P0 BRA `(.L_x_9) ;  /* 0xfffffffc00dc8947 */ /* 0x000fea000383ffff */
[----:B------:R-:W-:Y:S05]  /*0490*/  BSYNC.RECONVERGENT B1 ;  /* 0x0000000000017941 */ /* 0x000fea0003800200 */
.L_x_8:
[----:B------:R-:W-:Y:S01]  /*04a0*/  BSSY.RECONVERGENT B1, `(.L_x_10) ;  /* 0x000000b000017945 */ /* 0x000fe20003800200 */
[----:B------:R-:W-:-:S07]  /*04b0*/  MOV R4, R0 ;  /* 0x0000000000047202 */ /* 0x000fce0000000f00 */
.L_x_11:
[----:B------:R-:W-:-:S04]  /*04c0*/  IMAD R9, R3, UR7, R4 ;  /* 0x0000000703097c24 */ /* 0x000fc8000f8e0204 */
[----:B01----:R-:W-:-:S06]  /*04d0*/  IMAD.WIDE R8, R9, 0x4, R6 ;  /* 0x0000000409087825 */ /* 0x003fcc00078e0206 */
[----:B------:R-:W2:Y:S01]  /*04e0*/  LDG.E.CONSTANT R8, desc[UR12][R8.64] ;  /* 0x0000000c08087981 */ /* 0x000ea2000c1e9900 */
[--C-:B------:R-:W-:Y:S02]  /*04f0*/  IMAD R11, R39, 0x4, R4.reuse ;  /* 0x00000004270b7824 */ /* 0x100fe400078e0204 */
[----:B------:R-:W-:-:S03]  /*0500*/  IMAD.IADD R4, R5, 0x1, R4 ;  /* 0x0000000105047824 */ /* 0x000fc600078e0204 */
[----:B------:R-:W-:Y:S02]  /*0510*/  LEA R11, R11, R2, 0x2 ;  /* 0x000000020b0b7211 */ /* 0x000fe400078e10ff */
[----:B------:R-:W-:-:S03]  /*0520*/  ISETP.GE.AND P0, PT, R4, R3, PT ;  /* 0x000000030400720c */ /* 0x000fc60003f06270 */
[----:B--2---:R0:W-:Y:S10]  /*0530*/  STS [R11], R8 ;  /* 0x000000080b007388 */ /* 0x0041f40000000800 */
[----:B------:R-:W-:Y:S05]  /*0540*/  @!P0 BRA `(.L_x_11) ;  /* 0xfffffffc00dc8947 */ /* 0x000fea000383ffff */
[----:B------:R-:W-:Y:S05]  /*0550*/  BSYNC.RECONVERGENT B1 ;  /* 0x0000000000017941 */ /* 0x000fea0003800200 */
.L_x_10:
[----:B------:R-:W-:Y:S01]  /*0560*/  MOV R4, 0x5 ;  /* 0x0000000500047802 */ /* 0x000fe20000000f00 */
[----:B------:R-:W-:Y:S01]  /*0570*/  BSSY.RECONVERGENT B1, `(.L_x_12) ;  /* 0x000000c000017945 */ /* 0x000fe20003800200 */
[----:B------:R-:W-:-:S03]  /*0580*/  IMAD.MOV.U32 R10, RZ, RZ, R0 ;  /* 0x000000ffff0a7224 */ /* 0x000fc600078e0000 */
[----:B------:R-:W-:-:S07]  /*0590*/  IMAD R4, R3, R4, 0x28 ;  /* 0x0000002803047424 */ /* 0x000fce00078e0204 */
.L_x_13:
[----:B------:R-:W-:-:S04]  /*05a0*/  IMAD R9, R3, UR7, R10 ;  /* 0x0000000703097c24 */ /* 0x000fc8000f8e020a */
[----:B01----:R-:W-:-:S06]  /*05b0*/  IMAD.WIDE R8, R9, 0x4, R6 ;  /* 0x0000000409087825 */ /* 0x003fcc00078e0206 */
[----:B------:R-:W2:Y:S01]  /*05c0*/  LDG.E.CONSTANT R8, desc[UR12][R8.64] ;  /* 0x0000000c08087981 */ /* 0x000ea2000c1e9900 */
[-C--:B------:R-:W-:Y:S02]  /*05d0*/  IADD3 R11, PT, PT, R4, R10.reuse, RZ ;  /* 0x0000000a040b7210 */ /* 0x080fe40007ffe0ff */
[----:B------:R-:W-:-:S03]  /*05e0*/  IADD3 R10, PT, PT, R5, R10, RZ ;  /* 0x0000000a050a7210 */ /* 0x000fc60007ffe0ff */
[----:B------:R-:W-:Y:S01]  /*05f0*/  IMAD R11, R11, 0x4, R2 ;  /* 0x000000040b0b7824 */ /* 0x000fe200078e0202 */
[----:B------:R-:W-:-:S04]  /*0600*/  ISETP.GE.AND P0, PT, R10, R3, PT ;  /* 0x000000030a00720c */ /* 0x000fc80003f06270 */
[----:B--2---:R1:W-:Y:S09]  /*0610*/  STS [R11], R8 ;  /* 0x000000080b007388 */ /* 0x0043f20000000800 */
[----:B------:R-:W-:Y:S05]  /*0620*/  @!P0 BRA `(.L_x_13) ;  /* 0xfffffffc00dc8947 */ /* 0x000fea000383ffff */
[----:B------:R-:W-:Y:S05]  /*0630*/  BSYNC.RECONVERGENT B1 ;  /* 0x0000000000017941 */ /* 0x000fea0003800200 */
.L_x_12:
[----:B------:R-:W-:Y:S01]  /*0640*/  IMAD.MOV.U32 R4, RZ, RZ, 0x6 ;  /* 0x00000006ff047424 */ /* 0x000fe200078e00ff */
[----:B------:R-:W-:Y:S01]  /*0650*/  BSSY.RECONVERGENT B1, `(.L_x_14) ;  /* 0x000000c000017945 */ /* 0x000fe20003800200 */
[----:B------:R-:W-:Y:S02]  /*0660*/  MOV R10, R0 ;  /* 0x00000000000a7202 */ /* 0x000fe40000000f00 */
[----:B------:R-:W-:-:S07]  /*0670*/  IMAD R4, R3, R4, 0x30 ;  /* 0x0000003003047424 */ /* 0x000fce00078e0204 */
.L_x_15:
        /* <DEDUP_REMOVED lines=10> */
.L_x_14:
[----:B------:R-:W-:Y:S01]  /*0720*/  MOV R4, 0x7 ;  /* 0x0000000700047802 */ /* 0x000fe20000000f00 */
[----:B------:R-:W-:Y:S01]  /*0730*/  BSSY.RECONVERGENT B1, `(.L_x_16) ;  /* 0x000000c000017945 */ /* 0x000fe20003800200 */
[----:B------:R-:W-:-:S03]  /*0740*/  IMAD.MOV.U32 R10, RZ, RZ, R0 ;  /* 0x000000ffff0a7224 */ /* 0x000fc600078e0000 */
[----:B------:R-:W-:-:S07]  /*0750*/  IMAD R4, R3, R4, 0x38 ;  /* 0x0000003803047424 */ /* 0x000fce00078e0204 */
.L_x_17:
        /* <DEDUP_REMOVED lines=10> */
.L_x_16:
[----:B------:R-:W-:Y:S01]  /*0800*/  BSSY.RECONVERGENT B1, `(.L_x_18) ;  /* 0x000000b000017945 */ /* 0x000fe20003800200 */
[----:B------:R-:W-:-:S07]  /*0810*/  IMAD.MOV.U32 R4, RZ, RZ, R0 ;  /* 0x000000ffff047224 */ /* 0x000fce00078e0000 */
.L_x_19:
        /* <DEDUP_REMOVED lines=10> */
.L_x_18:
[----:B------:R-:W-:Y:S01]  /*08c0*/  IMAD.MOV.U32 R4, RZ, RZ, 0x9 ;  /* 0x00000009ff047424 */ /* 0x000fe200078e00ff */
[----:B------:R-:W-:Y:S01]  /*08d0*/  BSSY.RECONVERGENT B1, `(.L_x_20) ;  /* 0x000000c000017945 */ /* 0x000fe20003800200 */
[----:B------:R-:W-:Y:S02]  /*08e0*/  MOV R10, R0 ;  /* 0x00000000000a7202 */ /* 0x000fe40000000f00 */
[----:B------:R-:W-:-:S07]  /*08f0*/  IMAD R4, R3, R4, 0x48 ;  /* 0x0000004803047424 */ /* 0x000fce00078e0204 */
.L_x_21:
        /* <DEDUP_REMOVED lines=10> */
.L_x_20:
[----:B------:R-:W-:Y:S01]  /*09a0*/  MOV R4, 0xa ;  /* 0x0000000a00047802 */ /* 0x000fe20000000f00 */
[----:B------:R-:W-:Y:S01]  /*09b0*/  BSSY.RECONVERGENT B1, `(.L_x_22) ;  /* 0x000000c000017945 */ /* 0x000fe20003800200 */
[----:B------:R-:W-:-:S03]  /*09c0*/  IMAD.MOV.U32 R10, RZ, RZ, R0 ;  /* 0x000000ffff0a7224 */ /* 0x000fc600078e0000 */
[----:B------:R-:W-:-:S07]  /*09d0*/  IMAD R4, R3, R4, 0x50 ;  /* 0x0000005003047424 */ /* 0x000fce00078e0204 */
.L_x_23:
        /* <DEDUP_REMOVED lines=10> */
.L_x_22:
[----:B------:R-:W-:Y:S01]  /*0a80*/  IMAD.MOV.U32 R4, RZ, RZ, 0xb ;  /* 0x0000000bff047424 */ /* 0x000fe200078e00ff */
[----:B------:R-:W-:Y:S01]  /*0a90*/  BSSY.RECONVERGENT B1, `(.L_x_24) ;  /* 0x000000c000017945 */ /* 0x000fe20003800200 */
[----:B------:R-:W-:Y:S02]  /*0aa0*/  MOV R10, R0 ;  /* 0x00000000000a7202 */ /* 0x000fe40000000f00 */
[----:B------:R-:W-:-:S07]  /*0ab0*/  IMAD R4, R3, R4, 0x58 ;  /* 0x0000005803047424 */ /* 0x000fce00078e0204 */
.L_x_25:
        /* <DEDUP_REMOVED lines=10> */
.L_x_24:
[----:B------:R-:W-:Y:S01]  /*0b60*/  MOV R4, 0xc ;  /* 0x0000000c00047802 */ /* 0x000fe20000000f00 */
[----:B------:R-:W-:Y:S01]  /*0b70*/  BSSY.RECONVERGENT B1, `(.L_x_26) ;  /* 0x000000c000017945 */ /* 0x000fe20003800200 */
[----:B------:R-:W-:-:S03]  /*0b80*/  IMAD.MOV.U32 R10, RZ, RZ, R0 ;  /* 0x000000ffff0a7224 */ /* 0x000fc600078e0000 */
[----:B------:R-:W-:-:S07]  /*0b90*/  IMAD R4, R3, R4, 0x60 ;  /* 0x0000006003047424 */ /* 0x000fce00078e0204 */
.L_x_27:
        /* <DEDUP_REMOVED lines=10> */
.L_x_26:
[----:B------:R-:W-:Y:S01]  /*0c40*/  IMAD.MOV.U32 R4, RZ, RZ, 0xd ;  /* 0x0000000dff047424 */ /* 0x000fe200078e00ff */
[----:B------:R-:W-:Y:S01]  /*0c50*/  BSSY.RECONVERGENT B1, `(.L_x_28) ;  /* 0x000000c000017945 */ /* 0x000fe20003800200 */
[----:B------:R-:W-:Y:S02]  /*0c60*/  MOV R10, R0 ;  /* 0x00000000000a7202 */ /* 0x000fe40000000f00 */
[----:B------:R-:W-:-:S07]  /*0c70*/  IMAD R4, R3, R4, 0x68 ;  /* 0x0000006803047424 */ /* 0x000fce00078e0204 */
.L_x_29:
        /* <DEDUP_REMOVED lines=10> */
.L_x_28:
[----:B------:R-:W-:Y:S01]  /*0d20*/  MOV R4, 0xe ;  /* 0x0000000e00047802 */ /* 0x000fe20000000f00 */
[----:B------:R-:W-:Y:S01]  /*0d30*/  BSSY.RECONVERGENT B1, `(.L_x_30) ;  /* 0x000000c000017945 */ /* 0x000fe20003800200 */
[----:B------:R-:W-:-:S03]  /*0d40*/  IMAD.MOV.U32 R10, RZ, RZ, R0 ;  /* 0x000000ffff0a7224 */ /* 0x000fc600078e0000 */
[----:B------:R-:W-:-:S07]  /*0d50*/  IMAD R4, R3, R4, 0x70 ;  /* 0x0000007003047424 */ /* 0x000fce00078e0204 */
.L_x_31:
        /* <DEDUP_REMOVED lines=10> */
.L_x_30:
[----:B------:R-:W-:Y:S01]  /*0e00*/  IMAD.MOV.U32 R4, RZ, RZ, 0xf ;  /* 0x0000000fff047424 */ /* 0x000fe200078e00ff */
[----:B------:R-:W-:-:S03]  /*0e10*/  MOV R10, R0 ;  /* 0x00000000000a7202 */ /* 0x000fc60000000f00 */
[----:B------:R-:W-:-:S07]  /*0e20*/  IMAD R4, R3, R4, 0x78 ;  /* 0x0000007803047424 */ /* 0x000fce00078e0204 */
.L_x_32:
        /* <DEDUP_REMOVED lines=9> */
.L_x_1:
[----:B----4-:R-:W-:Y:S05]  /*0ec0*/  BSYNC.RECONVERGENT B0 ;  /* 0x0000000000007941 */ /* 0x010fea0003800200 */
.L_x_0:
[----:B------:R-:W-:Y:S01]  /*0ed0*/  BAR.SYNC.DEFER_BLOCKING 0x0 ;  /* 0x0000000000007b1d */ /* 0x000fe20000010000 */
[----:B------:R-:W-:Y:S01]  /*0ee0*/  UISETP.GE.AND UP0, UPT, UR6, 0x1, UPT ;  /* 0x000000010600788c */ /* 0x000fe2000bf06270 */
[----:B------:R-:W-:Y:S02]  /*0ef0*/  CS2R R40, SRZ ;  /* 0x0000000000287805 */ /* 0x000fe4000001ff00 */
[----:B------:R-:W-:Y:S02]  /*0f00*/  CS2R R36, SRZ ;  /* 0x0000000000247805 */ /* 0x000fe4000001ff00 */
[----:B------:R-:W-:Y:S01]  /*0f10*/  MOV R35, RZ ;  /* 0x000000ff00237202 */ /* 0x000fe20000000f00 */
[----:B------:R-:W-:Y:S01]  /*0f20*/  IMAD.MOV.U32 R60, RZ, RZ, RZ ;  /* 0x000000ffff3c7224 */ /* 0x000fe200078e00ff */
        /* <DEDUP_REMOVED lines=10> */
[----:B-1----:R-:W-:Y:S01]  /*0fd0*/  MOV R11, RZ ;  /* 0x000000ff000b7202 */ /* 0x002fe20000000f00 */
[----:B------:R-:W-:Y:S06]  /*0fe0*/  BRA.U !UP0, `(.L_x_33) ;  /* 0x0000006d08b07547 */ /* 0x000fec000b800000 */
[----:B------:R-:W0:Y:S01]  /*0ff0*/  S2R R7, SR_CgaCtaId ;  /* 0x0000000000077919 */ /* 0x000e220000008800 */
[----:B------:R-:W-:Y:S01]  /*1000*/  MOV R4, 0x400 ;  /* 0x0000040000047802 */ /* 0x000fe20000000f00 */
[C---:B------:R-:W-:Y:S01]  /*1010*/  IMAD.SHL.U32 R2, R3.reuse, 0x40, RZ ;  /* 0x0000004003027824 */ /* 0x040fe200078e00ff */
[----:B------:R-:W-:Y:S01]  /*1020*/  R2UR UR4, R3 ;  /* 0x00000000030472ca */ /* 0x000fe200000e0000 */
[C---:B------:R-:W-:Y:S01]  /*1030*/  IMAD.SHL.U32 R3, R0.reuse, 0x4, RZ ;  /* 0x0000000400037824 */ /* 0x040fe200078e00ff */
[----:B------:R-:W-:Y:S01]  /*1040*/  SHF.R.U32.HI R9, RZ, 0x2, R0 ;  /* 0x00000002ff097819 */ /* 0x000fe20000011600 */
[----:B------:R-:W-:Y:S01]  /*1050*/  IMAD.MOV.U32 R41, RZ, RZ, RZ ;  /* 0x000000ffff297224 */ /* 0x000fe200078e00ff */
[----:B------:R-:W-:Y:S01]  /*1060*/  LOP3.LUT R34, R0, 0x3, RZ, 0xc0, !PT ;  /* 0x0000000300227812 */ /* 0x000fe200078ec0ff */
[----:B------:R-:W-:Y:S01]  /*1070*/  UMOV UR5, URZ ;  /* 0x000000ff00057c82 */ /* 0x000fe20008000000 */
[----:B------:R-:W-:Y:S02]  /*1080*/  LOP3.LUT R9, R9, 0x7, RZ, 0xc0, !PT ;  /* 0x0000000709097812 */ /* 0x000fe400078ec0ff */
[----:B------:R-:W-:-:S05]  /*1090*/  MOV R47, 0xff800000 ;  /* 0xff800000002f7802 */ /* 0x000fca0000000f00 */
[----:B------:R-:W-:Y:S02]  /*10a0*/  UIADD3 UR15, UPT, UPT, UR4, -0x1, URZ ;  /* 0xffffffff040f7890 */ /* 0x000fe4000fffe0ff */
[----:B------:R-:W-:Y:S02]  /*10b0*/  ULEA UR16, UR4, 0x140, 0x5 ;  /* 0x0000014004107891 */ /* 0x000fe4000f8e28ff */
[----:B------:R-:W-:-:S04]  /*10c0*/  ULEA.HI UR9, UR15, 0x1, URZ, 0x1d ;  /* 0x000000010f097891 */ /* 0x000fc8000f8fe8ff */
[----:B------:R-:W-:Y:S01]  /*10d0*/  ULOP3.LUT UR9, UR9, 0x3, URZ, 0xc0, !UPT ;  /* 0x0000000309097892 */ /* 0x000fe2000f8ec0ff */
[----:B0-----:R-:W-:-:S04]  /*10e0*/  LEA R7, R7, R4, 0x18 ;  /* 0x0000000407077211 */ /* 0x001fc800078ec0ff */
[----:B------:R-:W-:Y:S02]  /*10f0*/  IADD3 R4, PT, PT, R7, R2, RZ ;  /* 0x0000000207047210 */ /* 0x000fe40007ffe0ff */
[----:B------:R-:W-:Y:S02]  /*1100*/  LOP3.LUT R2, R2, 0xc, R3, 0xf8, !PT ;  /* 0x0000000c02027812 */ /* 0x000fe400078ef803 */
[----:B------:R-:W-:Y:S02]  /*1110*/  R2UR UR14, R4 ;  /* 0x00000000040e72ca */ /* 0x000fe400000e0000 */
[----:B------:R-:W-:Y:S02]  /*1120*/  IADD3 R4, PT, PT, R5, UR8, R0 ;  /* 0x0000000805047c10 */ /* 0x000fe4000fffe000 */
[----:B------:R-:W-:Y:S01]  /*1130*/  IADD3 R2, PT, PT, R2, 0x270, R7 ;  /* 0x0000027002027810 */ /* 0x000fe20007ffe007 */
[----:B------:R-:W-:Y:S01]  /*1140*/  IMAD R7, R39, R9, RZ ;  /* 0x0000000927077224 */ /* 0x000fe200078e02ff */
[----:B------:R-:W-:-:S05]  /*1150*/  IADD3 R6, PT, PT, R4, R5, RZ ;  /* 0x0000000504067210 */ /* 0x000fca0007ffe0ff */
[----:B------:R-:W-:Y:S02]  /*1160*/  IMAD.IADD R8, R6, 0x1, R5 ;  /* 0x0000000106087824 */ /* 0x000fe400078e0205 */
[----:B------:R-:W-:-:S03]  /*1170*/  UIADD3 UR10, UPT, UPT, UR14, 0x200, URZ ;  /* 0x000002000e0a7890 */ /* 0x000fc6000fffe0ff */
[----:B------:R-:W-:Y:S01]  /*1180*/  IADD3 R10, PT, PT, R8, R5, RZ ;  /* 0x00000005080a7210 */ /* 0x000fe20007ffe0ff */
[----:B------:R-:W-:-:S03]  /*1190*/  ULEA UR10, UR4, UR10, 0x8 ;  /* 0x0000000a040a7291 */ /* 0x000fc6000f8e40ff */
[----:B------:R-:W-:-:S09]  /*11a0*/  UMOV UR4, URZ ;  /* 0x000000ff00047c82 */ /* 0x000fd20008000000 */
.L_x_143:
[----:B------:R-:W-:Y:S01]  /*11b0*/  SHF.R.U32.HI R19, RZ, 0x5, R5 ;  /* 0x00000005ff137819 */ /* 0x000fe20000011605 */
[----:B0-----:R-:W0:Y:S01]  /*11c0*/  LDC R16, c[0x0][0x3ac] ;  /* 0x0000eb00ff107b82 */ /* 0x001e220000000800 */
[----:B------:R-:W-:Y:S01]  /*11d0*/  ULEA UR6, UR4, 0x40, 0x6 ;  /* 0x0000004004067891 */ /* 0x000fe2000f8e30ff */
[----:B------:R-:W-:Y:S01]  /*11e0*/  SHF.R.U32.HI R45, RZ, 0x5, R0 ;  /* 0x00000005ff2d7819 */ /* 0x000fe20000011600 */
[----:B------:R-:W1:Y:S01]  /*11f0*/  LDCU UR11, c[0x0][0x3b0] ;  /* 0x00007600ff0b77ac */ /* 0x000e620008000800 */
[-C--:B------:R-:W-:Y:S01]  /*1200*/  IABS R20, R19.reuse ;  /* 0x0000001300147213 */ /* 0x080fe20000000000 */
[----:B------:R-:W-:Y:S01]  /*1210*/  BSSY.RECONVERGENT B0, `(.L_x_34) ;  /* 0x0000053000007945 */ /* 0x000fe20003800200 */
[----:B------:R-:W-:Y:S02]  /*1220*/  IABS R22, R19 ;  /* 0x0000001300167213 */ /* 0x000fe40000000000 */
[----:B------:R-:W2:Y:S02]  /*1230*/  I2F.RP R3, R20 ;  /* 0x0000001400037306 */ /* 0x000ea40000209400 */
[----:B------:R-:W-:-:S06]  /*1240*/  IADD3 R22, PT, PT, RZ, -R22, RZ ;  /* 0x80000016ff167210 */ /* 0x000fcc0007ffe0ff */
[----:B--2---:R-:W2:Y:S01]  /*1250*/  MUFU.RCP R3, R3 ;  /* 0x0000000300037308 */ /* 0x004ea20000001000 */
[----:B0-----:R-:W-:Y:S01]  /*1260*/  VIMNMX R16, PT, PT, R16, UR6, PT ;  /* 0x0000000610107c48 */ /* 0x001fe2000bfe0100 */
[----:B------:R-:W0:Y:S03]  /*1270*/  LDCU UR6, c[0x0][0x3b0] ;  /* 0x00007600ff0677ac */ /* 0x000e260008000800 */
[----:B------:R-:W-:Y:S01]  /*1280*/  R2UR UR17, R16 ;  /* 0x00000000101172ca */ /* 0x000fe200000e0000 */
[----:B--2---:R-:W-:-:S12]  /*1290*/  VIADD R16, R3, 0xffffffe ;  /* 0x0ffffffe03107836 */ /* 0x004fd80000000000 */
[----:B------:R-:W-:Y:S02]  /*12a0*/  UIMAD UR18, UR4, -0x40, UR17 ;  /* 0xffffffc0041278a4 */ /* 0x000fe4000f8e0211 */
[----:B------:R-:W-:Y:S01]  /*12b0*/  UIADD3 UR19, UPT, UPT, UR17, -UR5, URZ ;  /* 0x8000000511137290 */ /* 0x000fe2000fffe0ff */
[----:B------:R2:W3:Y:S03]  /*12c0*/  F2I.FTZ.U32.TRUNC.NTZ R17, R16 ;  /* 0x0000001000117305 */ /* 0x0004e6000021f000 */
[----:B------:R-:W-:-:S04]  /*12d0*/  MOV R18, UR18 ;  /* 0x0000001200127c02 */ /* 0x000fc80008000f00 */
[----:B------:R-:W-:Y:S01]  /*12e0*/  IADD3 R18, PT, PT, R18, -0x1, RZ ;  /* 0xffffffff12127810 */ /* 0x000fe20007ffe0ff */
[----:B--2---:R-:W-:-:S04]  /*12f0*/  IMAD.MOV.U32 R16, RZ, RZ, RZ ;  /* 0x000000ffff107224 */ /* 0x004fc800078e00ff */
[----:B------:R-:W-:Y:S02]  /*1300*/  IMAD.IADD R18, R18, 0x1, R19 ;  /* 0x0000000112127824 */ /* 0x000fe400078e0213 */
[----:B---3--:R-:W-:-:S04]  /*1310*/  IMAD.MOV R21, RZ, RZ, -R17 ;  /* 0x000000ffff157224 */ /* 0x008fc800078e0a11 */
[----:B------:R-:W-:Y:S01]  /*1320*/  IMAD R3, R21, R20, RZ ;  /* 0x0000001415037224 */ /* 0x000fe200078e02ff */
[----:B------:R-:W-:Y:S02]  /*1330*/  IABS R21, R18 ;  /* 0x0000001200157213 */ /* 0x000fe40000000000 */
[----:B------:R-:W-:Y:S01]  /*1340*/  LOP3.LUT R18, R18, R19, RZ, 0x3c, !PT ;  /* 0x0000001312127212 */ /* 0x000fe200078e3cff */
[----:B------:R-:W-:Y:S01]  /*1350*/  IMAD.HI.U32 R16, R17, R3, R16 ;  /* 0x0000000311107227 */ /* 0x000fe200078e0010 */
[----:B------:R-:W-:Y:S02]  /*1360*/  MOV R17, R21 ;  /* 0x0000001500117202 */ /* 0x000fe40000000f00 */
[----:B------:R-:W-:Y:S01]  /*1370*/  ISETP.GE.AND P2, PT, R18, RZ, PT ;  /* 0x000000ff1200720c */ /* 0x000fe20003f46270 */
[----:B------:R-:W-:Y:S02]  /*1380*/  IMAD.MOV.U32 R3, RZ, RZ, R22 ;  /* 0x000000ffff037224 */ /* 0x000fe400078e0016 */
[----:B------:R-:W-:-:S04]  /*1390*/  IMAD.HI.U32 R16, R16, R17, RZ ;  /* 0x0000001110107227 */ /* 0x000fc800078e00ff */
[----:B------:R-:W-:Y:S02]  /*13a0*/  IMAD R17, R16, R3, R17 ;  /* 0x0000000310117224 */ /* 0x000fe400078e0211 */
[----:B0-----:R-:W-:-:S03]  /*13b0*/  IMAD.U32 R3, RZ, RZ, UR6 ;  /* 0x00000006ff037e24 */ /* 0x001fc6000f8e00ff */
[----:B------:R-:W-:Y:S02]  /*13c0*/  ISETP.GT.U32.AND P1, PT, R20, R17, PT ;  /* 0x000000111400720c */ /* 0x000fe40003f24070 */
[----:B------:R-:W-:-:S11]  /*13d0*/  R2UR UR6, R3 ;  /* 0x00000000030672ca */ /* 0x000fd600000e0000 */
[-C--:B------:R-:W-:Y:S02]  /*13e0*/  @!P1 IADD3 R17, PT, PT, R17, -R20.reuse, RZ ;  /* 0x8000001411119210 */ /* 0x080fe40007ffe0ff */
[----:B------:R-:W-:Y:S01]  /*13f0*/  @!P1 IADD3 R16, PT, PT, R16, 0x1, RZ ;  /* 0x0000000110109810 */ /* 0x000fe20007ffe0ff */
[----:B------:R-:W-:Y:S01]  /*1400*/  UIMAD UR6, UR19, UR6, URZ ;  /* 0x00000006130672a4 */ /* 0x000fe2000f8e02ff */
[----:B------:R-:W-:Y:S02]  /*1410*/  ISETP.GE.U32.AND P0, PT, R17, R20, PT ;  /* 0x000000141100720c */ /* 0x000fe40003f06070 */
[----:B------:R-:W-:-:S11]  /*1420*/  ISETP.NE.AND P1, PT, R19, RZ, PT ;  /* 0x000000ff1300720c */ /* 0x000fd60003f25270 */
[----:B------:R-:W-:Y:S01]  /*1430*/  @P0 VIADD R16, R16, 0x1 ;  /* 0x0000000110100836 */ /* 0x000fe20000000000 */
[----:B------:R-:W-:-:S04]  /*1440*/  ISETP.GE.AND P0, PT, R0, UR6, PT ;  /* 0x0000000600007c0c */ /* 0x000fc8000bf06270 */
[----:B------:R-:W-:-:S05]  /*1450*/  MOV R18, R16 ;  /* 0x0000001000127202 */ /* 0x000fca0000000f00 */
[----:B------:R-:W-:Y:S01]  /*1460*/  @!P2 IMAD.MOV R18, RZ, RZ, -R18 ;  /* 0x000000ffff12a224 */ /* 0x000fe200078e0a12 */
[----:B------:R-:W-:-:S05]  /*1470*/  @!P1 LOP3.LUT R18, RZ, R19, RZ, 0x33, !PT ;  /* 0x00000013ff129212 */ /* 0x000fca00078e33ff */
[----:B------:R-:W-:Y:S01]  /*1480*/  IMAD R45, R18, R45, RZ ;  /* 0x0000002d122d7224 */ /* 0x000fe200078e02ff */
[----:B-1----:R-:W-:Y:S06]  /*1490*/  @P0 BRA `(.L_x_35) ;  /* 0x0000000000a80947 */ /* 0x002fec0003800000 */
[----:B------:R-:W-:Y:S01]  /*14a0*/  IABS R19, R3 ;  /* 0x0000000300137213 */ /* 0x000fe20000000000 */
[----:B------:R-:W-:Y:S01]  /*14b0*/  IMAD.MOV.U32 R22, RZ, RZ, R0 ;  /* 0x000000ffff167224 */ /* 0x000fe200078e0000 */
[----:B------:R-:W-:Y:S02]  /*14c0*/  ISETP.NE.AND P0, PT, R3, RZ, PT ;  /* 0x000000ff0300720c */ /* 0x000fe40003f05270 */
[----:B------:R-:W0:Y:S08]  /*14d0*/  I2F.RP R23, R19 ;  /* 0x0000001300177306 */ /* 0x000e300000209400 */
[----:B0-----:R-:W0:Y:S02]  /*14e0*/  MUFU.RCP R23, R23 ;  /* 0x0000001700177308 */ /* 0x001e240000001000 */
[----:B0-----:R-:W-:-:S06]  /*14f0*/  IADD3 R16, PT, PT, R23, 0xffffffe, RZ ;  /* 0x0ffffffe17107810 */ /* 0x001fcc0007ffe0ff */
[----:B------:R0:W1:Y:S02]  /*1500*/  F2I.FTZ.U32.TRUNC.NTZ R17, R16 ;  /* 0x0000001000117305 */ /* 0x000064000021f000 */
[----:B0-----:R-:W-:Y:S01]  /*1510*/  MOV R16, RZ ;  /* 0x000000ff00107202 */ /* 0x001fe20000000f00 */
[----:B-1----:R-:W-:-:S04]  /*1520*/  IMAD.MOV R20, RZ, RZ, -R17 ;  /* 0x000000ffff147224 */ /* 0x002fc800078e0a11 */
[----:B------:R-:W-:Y:S01]  /*1530*/  IMAD R21, R20, R19, RZ ;  /* 0x0000001314157224 */ /* 0x000fe200078e02ff */
[----:B------:R-:W-:-:S03]  /*1540*/  LOP3.LUT R20, RZ, R3, RZ, 0x33, !PT ;  /* 0x00000003ff147212 */ /* 0x000fc600078e33ff */
[----:B------:R-:W-:-:S07]  /*1550*/  IMAD.HI.U32 R21, R17, R21, R16 ;  /* 0x0000001511157227 */ /* 0x000fce00078e0010 */
.L_x_36:
[----:B------:R-:W-:Y:S02]  /*1560*/  IABS R24, R22 ;  /* 0x0000001600187213 */ /* 0x000fe40000000000 */
[----:B------:R-:W-:-:S03]  /*1570*/  MOV R3, UR11 ;  /* 0x0000000b00037c02 */ /* 0x000fc60008000f00 */
[----:B0-----:R-:W-:Y:S01]  /*1580*/  IMAD.HI.U32 R16, R21, R24, RZ ;  /* 0x0000001815107227 */ /* 0x001fe200078e00ff */
[----:B------:R-:W-:-:S03]  /*1590*/  IABS R23, R3 ;  /* 0x0000000300177213 */ /* 0x000fc60000000000 */
[----:B------:R-:W-:-:S04]  /*15a0*/  IMAD.MOV R17, RZ, RZ, -R16 ;  /* 0x000000ffff117224 */ /* 0x000fc800078e0a10 */
[----:B------:R-:W-:Y:S01]  /*15b0*/  IMAD R24, R23, R17, R24 ;  /* 0x0000001117187224 */ /* 0x000fe200078e0218 */
[----:B------:R-:W-:-:S04]  /*15c0*/  LOP3.LUT R17, R22, R3, RZ, 0x3c, !PT ;  /* 0x0000000316117212 */ /* 0x000fc800078e3cff */
[----:B------:R-:W-:Y:S02]  /*15d0*/  ISETP.GT.U32.AND P2, PT, R19, R24, PT ;  /* 0x000000181300720c */ /* 0x000fe40003f44070 */
[----:B------:R-:W-:-:S11]  /*15e0*/  ISETP.GE.AND P3, PT, R17, RZ, PT ;  /* 0x000000ff1100720c */ /* 0x000fd60003f66270 */
[----:B------:R-:W-:Y:S01]  /*15f0*/  @!P2 IADD3 R24, PT, PT, R24, -R23, RZ ;  /* 0x800000171818a210 */ /* 0x000fe20007ffe0ff */
[----:B------:R-:W-:-:S03]  /*1600*/  @!P2 VIADD R16, R16, 0x1 ;  /* 0x000000011010a836 */ /* 0x000fc60000000000 */
[----:B------:R-:W-:-:S13]  /*1610*/  ISETP.GE.U32.AND P1, PT, R24, R19, PT ;  /* 0x000000131800720c */ /* 0x000fda0003f26070 */
[----:B------:R-:W-:-:S05]  /*1620*/  @P1 IADD3 R16, PT, PT, R16, 0x1, RZ ;  /* 0x0000000110101810 */ /* 0x000fca0007ffe0ff */
[----:B------:R-:W-:Y:S02]  /*1630*/  IMAD.MOV.U32 R23, RZ, RZ, R16 ;  /* 0x000000ffff177224 */ /* 0x000fe400078e0010 */
[----:B------:R-:W0:Y:S03]  /*1640*/  LDC.64 R16, c[0x0][0x388] ;  /* 0x0000e200ff107b82 */ /* 0x000e260000000a00 */
[----:B------:R-:W-:-:S04]  /*1650*/  @!P3 IADD3 R23, PT, PT, -R23, RZ, RZ ;  /* 0x000000ff1717b210 */ /* 0x000fc80007ffe1ff */
[----:B------:R-:W-:-:S04]  /*1660*/  SEL R24, R20, R23, !P0 ;  /* 0x0000001714187207 */ /* 0x000fc80004000000 */
[----:B------:R-:W-:Y:S01]  /*1670*/  IADD3 R26, PT, PT, R24, UR5, RZ ;  /* 0x00000005181a7c10 */ /* 0x000fe2000fffe0ff */
[----:B------:R-:W-:-:S04]  /*1680*/  IMAD.MOV R23, RZ, RZ, -R24 ;  /* 0x000000ffff177224 */ /* 0x000fc800078e0a18 */
[----:B------:R-:W-:-:S04]  /*1690*/  IMAD R23, R3, R23, R22 ;  /* 0x0000001703177224 */ /* 0x000fc800078e0216 */
[----:B------:R-:W-:-:S04]  /*16a0*/  VIADD R25, R23, UR8 ;  /* 0x0000000817197c36 */ /* 0x000fc80008000000 */
[----:B------:R-:W-:-:S04]  /*16b0*/  IMAD R25, R26, R3, R25 ;  /* 0x000000031a197224 */ /* 0x000fc800078e0219 */
[----:B0-----:R-:W-:-:S06]  /*16c0*/  IMAD.WIDE R16, R25, 0x4, R16 ;  /* 0x0000000419107825 */ /* 0x001fcc00078e0210 */
[----:B------:R-:W2:Y:S01]  /*16d0*/  LDG.E.CONSTANT R16, desc[UR12][R16.64] ;  /* 0x0000000c10107981 */ /* 0x000ea2000c1e9900 */
[----:B------:R-:W-:Y:S01]  /*16e0*/  IMAD R23, R39, R24, R23 ;  /* 0x0000001827177224 */ /* 0x000fe200078e0217 */
[----:B------:R-:W-:-:S04]  /*16f0*/  IADD3 R22, PT, PT, R5, R22, RZ ;  /* 0x0000001605167210 */ /* 0x000fc80007ffe0ff */
[----:B------:R-:W-:Y:S02]  /*1700*/  LEA R23, R23, UR14, 0x2 ;  /* 0x0000000e17177c11 */ /* 0x000fe4000f8e10ff */
[----:B------:R-:W-:-:S03]  /*1710*/  ISETP.GE.AND P1, PT, R22, UR6, PT ;  /* 0x0000000616007c0c */ /* 0x000fc6000bf26270 */
[----:B--2---:R0:W-:Y:S10]  /*1720*/  STS [R23+0x200], R16 ;  /* 0x0002001017007388 */ /* 0x0041f40000000800 */
[----:B------:R-:W-:Y:S05]  /*1730*/  @!P1 BRA `(.L_x_36) ;  /* 0xfffffffc00889947 */ /* 0x000fea000383ffff */
.L_x_35:
[----:B------:R-:W-:Y:S05]  /*1740*/  BSYNC.RECONVERGENT B0 ;  /* 0x0000000000007941 */ /* 0x000fea0003800200 */
.L_x_34:
[----:B------:R-:W-:Y:S01]  /*1750*/  IMAD.IADD R18, R18, 0x1, R45 ;  /* 0x0000000112127824 */ /* 0x000fe200078e022d */
[----:B------:R-:W-:Y:S04]  /*1760*/  BAR.SYNC.DEFER_BLOCKING 0x0 ;  /* 0x0000000000007b1d */ /* 0x000fe80000010000 */
[----:B0-----:R-:W-:-:S04]  /*1770*/  VIMNMX R16, PT, PT, R18, UR19, PT ;  /* 0x0000001312107c48 */ /* 0x001fc8000bfe0100 */
[----:B------:R-:W-:-:S13]  /*1780*/  ISETP.GE.AND P0, PT, R45, R16, PT ;  /* 0x000000102d00720c */ /* 0x000fda0003f06270 */
[----:B------:R-:W-:Y:S05]  /*1790*/  @P0 BRA `(.L_x_37) ;  /* 0x0000001c00b00947 */ /* 0x000fea0003800000 */
[----:B------:R-:W-:-:S07]  /*17a0*/  VIMNMX R43, PT, PT, R18, UR18, PT ;  /* 0x00000012122b7c48 */ /* 0x000fce000bfe0100 */
.L_x_52:
[----:B0-----:R-:W0:Y:S01]  /*17b0*/  LDCU UR6, c[0x0][0x3b0] ;  /* 0x00007600ff0677ac */ /* 0x001e220008000800 */
[----:B------:R-:W-:Y:S01]  /*17c0*/  IMAD.MOV.U32 R51, RZ, RZ, RZ ;  /* 0x000000ffff337224 */ /* 0x000fe200078e00ff */
[----:B0-----:R-:W-:-:S04]  /*17d0*/  MOV R3, UR6 ;  /* 0x0000000600037c02 */ /* 0x001fc80008000f00 */
[----:B------:R-:W-:-:S13]  /*17e0*/  ISETP.GE.AND P0, PT, R3, 0x1, PT ;  /* 0x000000010300780c */ /* 0x000fda0003f06270 */
[----:B------:R-:W-:Y:S05]  /*17f0*/  @!P0 BRA `(.L_x_38) ;  /* 0x0000001c00588947 */ /* 0x000fea0003800000 */
[----:B------:R-:W-:Y:S01]  /*1800*/  UISETP.GE.U32.AND UP0, UPT, UR15, 0x18, UPT ;  /* 0x000000180f00788c */ /* 0x000fe2000bf06070 */
[----:B------:R-:W-:Y:S01]  /*1810*/  IMAD R49, R39, R45, RZ ;  /* 0x0000002d27317224 */ /* 0x000fe200078e02ff */
[----:B------:R-:W-:Y:S01]  /*1820*/  MOV R21, RZ ;  /* 0x000000ff00157202 */ /* 0x000fe20000000f00 */
[----:B------:R-:W-:-:S06]  /*1830*/  IMAD.MOV.U32 R17, RZ, RZ, RZ ;  /* 0x000000ffff117224 */ /* 0x000fcc00078e00ff */
[----:B------:R-:W-:Y:S05]  /*1840*/  BRA.U !UP0, `(.L_x_39) ;  /* 0x0000001908047547 */ /* 0x000fea000b800000 */
[----:B------:R-:W0:Y:S01]  /*1850*/  S2UR UR11, SR_CgaCtaId ;  /* 0x00000000000b79c3 */ /* 0x000e220000008800 */
[C---:B------:R-:W-:Y:S01]  /*1860*/  ISETP.GE.AND P0, PT, R34.reuse, R3, PT ;  /* 0x000000032200720c */ /* 0x040fe20003f06270 */
[----:B------:R-:W-:Y:S01]  /*1870*/  UMOV UR6, 0x400 ;  /* 0x0000040000067882 */ /* 0x000fe20000000000 */
[C---:B------:R-:W-:Y:S01]  /*1880*/  IADD3 R55, PT, PT, R34.reuse, R7, RZ ;  /* 0x0000000722377210 */ /* 0x040fe20007ffe0ff */
[----:B------:R-:W-:Y:S01]  /*1890*/  IMAD R53, R49, 0x4, R2 ;  /* 0x0000000431357824 */ /* 0x000fe200078e0202 */
[----:B------:R-:W-:Y:S02]  /*18a0*/  IADD3 R16, PT, PT, R34, 0x8, RZ ;  /* 0x0000000822107810 */ /* 0x000fe40007ffe0ff */
[----:B------:R-:W-:-:S07]  /*18b0*/  ISETP.NE.AND P1, PT, R9, RZ, PT ;  /* 0x000000ff0900720c */ /* 0x000fce0003f25270 */
[----:B------:R-:W-:Y:S04]  /*18c0*/  @!P0 LDS R32, [R53+-0x70] ;  /* 0xffff900035208984 */ /* 0x000fe80000000800 */
[----:B------:R-:W-:Y:S01]  /*18d0*/  @!P0 LDS R33, [R53+-0x60] ;  /* 0xffffa00035218984 */ /* 0x000fe20000000800 */
[----:B0-----:R-:W-:-:S06]  /*18e0*/  ULEA UR6, UR11, UR6, 0x18 ;  /* 0x000000060b067291 */ /* 0x001fcc000f8ec0ff */
[----:B------:R-:W-:Y:S01]  /*18f0*/  LEA R55, R55, UR6, 0x2 ;  /* 0x0000000637377c11 */ /* 0x000fe2000f8e10ff */
[----:B------:R-:W-:-:S04]  /*1900*/  ULEA.HI UR6, UR15, 0x1, URZ, 0x1d ;  /* 0x000000010f067891 */ /* 0x000fc8000f8fe8ff */
[----:B------:R-:W-:Y:S02]  /*1910*/  @!P0 LDS R12, [R55] ;  /* 0x00000000370c8984 */ /* 0x000fe40000000800 */
[----:B------:R-:W-:Y:S01]  /*1920*/  IMAD.U32 R51, RZ, RZ, UR6 ;  /* 0x00000006ff337e24 */ /* 0x000fe2000f8e00ff */
[----:B------:R-:W-:Y:S05]  /*1930*/  WARPSYNC.ALL ;  /* 0x0000000000007948 */ /* 0x000fea0003800000 */
[----:B------:R-:W-:Y:S04]  /*1940*/  @!P0 LDS R13, [R55+UR16+-0x40] ;  /* 0xffffc010370d8984 */ /* 0x000fe80008000800 */
[----:B------:R-:W-:Y:S04]  /*1950*/  @!P0 LDS R14, [R55+0x10] ;  /* 0x00001000370e8984 */ /* 0x000fe80000000800 */
[----:B------:R-:W0:Y:S01]  /*1960*/  @!P0 LDS R15, [R55+UR16+-0x30] ;  /* 0xffffd010370f8984 */ /* 0x000e220008000800 */
[----:B------:R-:W-:-:S02]  /*1970*/  ISETP.GE.AND P0, PT, R16, R3, PT ;  /* 0x000000031000720c */ /* 0x000fc40003f06270 */
[----:B0-----:R-:W-:Y:S11]  /*1980*/  HMMA.1688.F32.TF32 R16, R12, R32, RZ ;  /* 0x000000200c10723c */ /* 0x001ff600000810ff */
[----:B------:R-:W-:Y:S04]  /*1990*/  @!P0 LDS R32, [R53+-0x50] ;  /* 0xffffb00035208984 */ /* 0x000fe80000000800 */
[----:B------:R-:W-:Y:S04]  /*19a0*/  @!P0 LDS R33, [R53+-0x40] ;  /* 0xffffc00035218984 */ /* 0x000fe80000000800 */
[----:B------:R-:W-:Y:S04]  /*19b0*/  @!P0 LDS R12, [R55+0x20] ;  /* 0x00002000370c8984 */ /* 0x000fe80000000800 */
[----:B------:R-:W-:Y:S01]  /*19c0*/  @!P0 LDS R13, [R55+UR16+-0x20] ;  /* 0xffffe010370d8984 */ /* 0x000fe20008000800 */
[----:B------:R-:W-:-:S03]  /*19d0*/  IADD3 R18, PT, PT, R34, 0x10, RZ ;  /* 0x0000001022127810 */ /* 0x000fc60007ffe0ff */
[----:B------:R-:W-:Y:S01]  /*19e0*/  @!P0 LDS R14, [R55+0x30] ;  /* 0x00003000370e8984 */ /* 0x000fe20000000800 */
[----:B------:R-:W-:-:S03]  /*19f0*/  LOP3.LUT R17, R51, 0x3ffffffc, RZ, 0xc0, !PT ;  /* 0x3ffffffc33117812 */ /* 0x000fc600078ec0ff */
[----:B------:R-:W0:Y:S01]  /*1a00*/  @!P0 LDS R15, [R55+UR16+-0x10] ;  /* 0xfffff010370f8984 */ /* 0x000e220008000800 */
[----:B------:R-:W-:Y:S01]  /*1a10*/  ISETP.GE.AND P0, PT, R18, R3, PT ;  /* 0x000000031200720c */ /* 0x000fe20003f06270 */
[----:B------:R-:W-:Y:S01]  /*1a20*/  VIADD R18, R34, 0x18 ;  /* 0x0000001822127836 */ /* 0x000fe20000000000 */
[----:B------:R-:W-:Y:S01]  /*1a30*/  R2UR UR6, R17 ;  /* 0x00000000110672ca */ /* 0x000fe200000e0000 */
[----:B------:R-:W-:-:S12]  /*1a40*/  FADD R17, RZ, R16 ;  /* 0x00000010ff117221 */ /* 0x000fd80000000000 */
[----:B------:R-:W-:-:S04]  /*1a50*/  UIADD3 UR6, UPT, UPT, -UR6, 0x4, URZ ;  /* 0x0000000406067890 */ /* 0x000fc8000fffe1ff */
[----:B------:R-:W-:Y:S01]  /*1a60*/  UISETP.NE.AND UP0, UPT, UR6, URZ, UPT ;  /* 0x000000ff0600728c */ /* 0x000fe2000bf05270 */
[----:B0-----:R-:W-:Y:S01]  /*1a70*/  HMMA.1688.F32.TF32 R20, R12, R32, RZ ;  /* 0x000000200c14723c */ /* 0x001fe200000810ff */
[----:B------:R-:W-:Y:S04]  /*1a80*/  @!P0 LDS R32, [R53+-0x30] ;  /* 0xffffd00035208984 */ /* 0x000fe80000000800 */
[----:B------:R-:W-:Y:S04]  /*1a90*/  @!P0 LDS R33, [R53+-0x20] ;  /* 0xffffe00035218984 */ /* 0x000fe80000000800 */
[----:B------:R-:W-:Y:S04]  /*1aa0*/  @!P0 LDS R12, [R55+0x40] ;  /* 0x00004000370c8984 */ /* 0x000fe80000000800 */
[----:B------:R-:W-:Y:S04]  /*1ab0*/  @!P0 LDS R13, [R55+UR16] ;  /* 0x00000010370d8984 */ /* 0x000fe80008000800 */
[----:B------:R-:W-:Y:S02]  /*1ac0*/  @!P0 LDS R14, [R55+0x50] ;  /* 0x00005000370e8984 */ /* 0x000fe40000000800 */
[----:B------:R-:W-:-:S02]  /*1ad0*/  FADD R17, R20, R17 ;  /* 0x0000001114117221 */ /* 0x000fc40000000000 */
[----:B------:R-:W0:Y:S01]  /*1ae0*/  @!P0 LDS R15, [R55+UR16+0x10] ;  /* 0x00001010370f8984 */ /* 0x000e220008000800 */
[----:B------:R-:W-:Y:S01]  /*1af0*/  ISETP.GE.AND P0, PT, R18, R3, PT ;  /* 0x000000031200720c */ /* 0x000fe20003f06270 */
[----:B0-----:R-:W-:-:S12]  /*1b00*/  HMMA.1688.F32.TF32 R24, R12, R32, RZ ;  /* 0x000000200c18723c */ /* 0x001fd800000810ff */
[----:B------:R-:W-:Y:S04]  /*1b10*/  @!P0 LDS R32, [R53+-0x10] ;  /* 0xfffff00035208984 */ /* 0x000fe80000000800 */
[----:B------:R-:W-:Y:S04]  /*1b20*/  @!P0 LDS R33, [R53] ;  /* 0x0000000035218984 */ /* 0x000fe80000000800 */
[----:B------:R-:W-:Y:S04]  /*1b30*/  @!P0 LDS R12, [R55+0x60] ;  /* 0x00006000370c8984 */ /* 0x000fe80000000800 */
[----:B------:R-:W-:Y:S04]  /*1b40*/  @!P0 LDS R13, [R55+UR16+0x20] ;  /* 0x00002010370d8984 */ /* 0x000fe80008000800 */
[----:B------:R-:W-:Y:S01]  /*1b50*/  @!P0 LDS R14, [R55+0x70] ;  /* 0x00007000370e8984 */ /* 0x000fe20000000800 */
[----:B------:R-:W-:-:S03]  /*1b60*/  FADD R17, R17, R24 ;  /* 0x0000001811117221 */ /* 0x000fc60000000000 */
[----:B------:R-:W0:Y:S02]  /*1b70*/  @!P0 LDS R15, [R55+UR16+0x30] ;  /* 0x00003010370f8984 */ /* 0x000e240008000800 */
[----:B0-----:R-:W-:-:S15]  /*1b80*/  HMMA.1688.F32.TF32 R28, R12, R32, RZ ;  /* 0x000000200c1c723c */ /* 0x001fde00000810ff */
[----:B------:R-:W-:-:S04]  /*1b90*/  NOP ;  /* 0x0000000000007918 */ /* 0x000fc80000000000 */
[----:B------:R-:W-:Y:S01]  /*1ba0*/  FADD R51, R17, R28 ;  /* 0x0000001c11337221 */ /* 0x000fe20000000000 */
[----:B------:R-:W-:-:S04]  /*1bb0*/  MOV R28, 0x30 ;  /* 0x00000030001c7802 */ /* 0x000fc80000000f00 */
[----:B------:R-:W-:Y:S01]  /*1bc0*/  FSEL R51, R51, RZ, !P1 ;  /* 0x000000ff33337208 */ /* 0x000fe20004800000 */
[----:B------:R-:W-:Y:S06]  /*1bd0*/  BRA.U !UP0, `(.L_x_40) ;  /* 0x0000001508187547 */ /* 0x000fec000b800000 */
[----:B------:R-:W-:Y:S01]  /*1be0*/  UISETP.GE.AND UP0, UPT, UR6, URZ, UPT ;  /* 0x000000ff0600728c */ /* 0x000fe2000bf06270 */
[----:B------:R-:W-:Y:S01]  /*1bf0*/  VIADD R30, R55, 0x80 ;  /* 0x00000080371e7836 */ /* 0x000fe20000000000 */
[----:B------:R-:W-:Y:S01]  /*1c00*/  IADD3 R29, PT, PT, R53, 0x80, RZ ;  /* 0x00000080351d7810 */ /* 0x000fe20007ffe0ff */
[----:B------:R-:W-:-:S06]  /*1c10*/  VIADD R31, R34, 0x20 ;  /* 0x00000020221f7836 */ /* 0x000fcc0000000000 */
[----:B------:R-:W-:Y:S05]  /*1c20*/  BRA.U UP0, `(.L_x_41) ;  /* 0x00000011003c7547 */ /* 0x000fea000b800000 */
[----:B------:R-:W-:Y:S01]  /*1c30*/  UIADD3 UR11, UPT, UPT, -UR6, URZ, URZ ;  /* 0x000000ff060b7290 */ /* 0x000fe2000fffe1ff */
[----:B------:R-:W-:-:S03]  /*1c40*/  PLOP3.LUT P0, PT, PT, PT, PT, 0x80, 0x8 ;  /* 0x000000000008781c */ /* 0x000fc60003f0f070 */
[----:B------:R-:W-:-:S09]  /*1c50*/  UISETP.GT.AND UP0, UPT, UR11, 0xc, UPT ;  /* 0x0000000c0b00788c */ /* 0x000fd2000bf04270 */
[----:B------:R-:W-:Y:S05]  /*1c60*/  BRA.U !UP0, `(.L_x_42) ;  /* 0x0000000908ac7547 */ /* 0x000fea000b800000 */
[----:B------:R-:W-:Y:S01]  /*1c70*/  PLOP3.LUT P0, PT, PT, PT, PT, 0x8, 0x80 ;  /* 0x000000000080781c */ /* 0x000fe20003f0e170 */
[----:B------:R-:W0:Y:S01]  /*1c80*/  LDCU UR11, c[0x0][0x3b0] ;  /* 0x00007600ff0b77ac */ /* 0x000e220008000800 */
[----:B------:R-:W-:-:S13]  /*1c90*/  ISETP.NE.AND P1, PT, R9, RZ, PT ;  /* 0x000000ff0900720c */ /* 0x000fda0003f25270 */
.L_x_43:
[----:B0-----:R-:W-:Y:S01]  /*1ca0*/  MOV R3, UR11 ;  /* 0x0000000b00037c02 */ /* 0x001fe20008000f00 */
[C---:B------:R-:W-:Y:S01]  /*1cb0*/  VIADD R16, R31.reuse, 0x8 ;  /* 0x000000081f107836 */ /* 0x040fe20000000000 */
[----:B------:R-:W-:Y:S01]  /*1cc0*/  UIADD3 UR6, UPT, UPT, UR6, 0x10, URZ ;  /* 0x0000001006067890 */ /* 0x000fe2000fffe0ff */
[----:B------:R-:W-:Y:S01]  /*1cd0*/  VIADD R28, R28, 0x80 ;  /* 0x000000801c1c7836 */ /* 0x000fe20000000000 */
[----:B------:R-:W-:Y:S02]  /*1ce0*/  ISETP.GE.AND P2, PT, R31, R3, PT ;  /* 0x000000031f00720c */ /* 0x000fe40003f46270 */
[----:B------:R-:W-:-:S11]  /*1cf0*/  UISETP.GE.AND UP0, UPT, UR6, -0xc, UPT ;  /* 0xfffffff40600788c */ /* 0x000fd6000bf06270 */
[----:B------:R-:W-:Y:S04]  /*1d00*/  @!P2 LDS R32, [R29+-0x70] ;  /* 0xffff90001d20a984 */ /* 0x000fe80000000800 */
[----:B------:R-:W-:Y:S04]  /*1d10*/  @!P2 LDS R33, [R29+-0x60] ;  /* 0xffffa0001d21a984 */ /* 0x000fe80000000800 */
[----:B------:R-:W-:Y:S04]  /*1d20*/  @!P2 LDS R12, [R30] ;  /* 0x000000001e0ca984 */ /* 0x000fe80000000800 */
[----:B------:R-:W-:Y:S04]  /*1d30*/  @!P2 LDS R13, [R30+UR16+-0x40] ;  /* 0xffffc0101e0da984 */ /* 0x000fe80008000800 */
[----:B------:R-:W-:Y:S04]  /*1d40*/  @!P2 LDS R14, [R30+0x10] ;  /* 0x000010001e0ea984 */ /* 0x000fe80000000800 */
[----:B------:R-:W0:Y:S01]  /*1d50*/  @!P2 LDS R15, [R30+UR16+-0x30] ;  /* 0xffffd0101e0fa984 */ /* 0x000e220008000800 */
[----:B------:R-:W-:-:S02]  /*1d60*/  ISETP.GE.AND P2, PT, R16, R3, PT ;  /* 0x000000031000720c */ /* 0x000fc40003f46270 */
[C---:B------:R-:W-:Y:S01]  /*1d70*/  IADD3 R16, PT, PT, R31.reuse, 0x10, RZ ;  /* 0x000000101f107810 */ /* 0x040fe20007ffe0ff */
[----:B0-----:R-:W-:Y:S10]  /*1d80*/  HMMA.1688.F32.TF32 R20, R12, R32, RZ ;  /* 0x000000200c14723c */ /* 0x001ff400000810ff */
[----:B------:R-:W-:Y:S04]  /*1d90*/  @!P2 LDS R32, [R29+-0x50] ;  /* 0xffffb0001d20a984 */ /* 0x000fe80000000800 */
[----:B------:R-:W-:Y:S04]  /*1da0*/  @!P2 LDS R33, [R29+-0x40] ;  /* 0xffffc0001d21a984 */ /* 0x000fe80000000800 */
[----:B------:R-:W-:Y:S04]  /*1db0*/  @!P2 LDS R12, [R30+0x20] ;  /* 0x000020001e0ca984 */ /* 0x000fe80000000800 */
[----:B------:R-:W-:Y:S04]  /*1dc0*/  @!P2 LDS R13, [R30+UR16+-0x20] ;  /* 0xffffe0101e0da984 */ /* 0x000fe80008000800 */
[----:B------:R-:W-:Y:S04]  /*1dd0*/  @!P2 LDS R14, [R30+0x30] ;  /* 0x000030001e0ea984 */ /* 0x000fe80000000800 */
[----:B------:R-:W0:Y:S01]  /*1de0*/  @!P2 LDS R15, [R30+UR16+-0x10] ;  /* 0xfffff0101e0fa984 */ /* 0x000e220008000800 */
[-C--:B------:R-:W-:Y:S01]  /*1df0*/  ISETP.GE.AND P2, PT, R16, R3.reuse, PT ;  /* 0x000000031000720c */ /* 0x080fe20003f46270 */
[----:B------:R-:W-:Y:S01]  /*1e00*/  VIADD R16, R31, 0x18 ;  /* 0x000000181f107836 */ /* 0x000fe20000000000 */
[----:B0-----:R-:W-:Y:S11]  /*1e10*/  HMMA.1688.F32.TF32 R24, R12, R32, RZ ;  /* 0x000000200c18723c */ /* 0x001ff600000810ff */
[----:B------:R-:W-:Y:S04]  /*1e20*/  @!P2 LDS R32, [R29+-0x30] ;  /* 0xffffd0001d20a984 */ /* 0x000fe80000000800 */
[----:B------:R-:W-:Y:S04]  /*1e30*/  @!P2 LDS R33, [R29+-0x20] ;  /* 0xffffe0001d21a984 */ /* 0x000fe80000000800 */
[----:B------:R-:W-:Y:S04]  /*1e40*/  @!P2 LDS R12, [R30+0x40] ;  /* 0x000040001e0ca984 */ /* 0x000fe80000000800 */
[----:B------:R-:W-:Y:S04]  /*1e50*/  @!P2 LDS R13, [R30+UR16] ;  /* 0x000000101e0da984 */ /* 0x000fe80008000800 */
[----:B------:R-:W-:Y:S04]  /*1e60*/  @!P2 LDS R14, [R30+0x50] ;  /* 0x000050001e0ea984 */ /* 0x000fe80000000800 */
[----:B------:R-:W0:Y:S01]  /*1e70*/  @!P2 LDS R15, [R30+UR16+0x10] ;  /* 0x000010101e0fa984 */ /* 0x000e220008000800 */
[----:B------:R-:W-:-:S02]  /*1e80*/  ISETP.GE.AND P2, PT, R16, R3, PT ;  /* 0x000000031000720c */ /* 0x000fc40003f46270 */
[----:B0-----:R-:W-:Y:S11]  /*1e90*/  HMMA.1688.F32.TF32 R16, R12, R32, RZ ;  /* 0x000000200c10723c */ /* 0x001ff600000810ff */
[----:B------:R-:W-:Y:S04]  /*1ea0*/  @!P2 LDS R32, [R29+-0x10] ;  /* 0xfffff0001d20a984 */ /* 0x000fe80000000800 */
[----:B------:R-:W-:Y:S04]  /*1eb0*/  @!P2 LDS R33, [R29] ;  /* 0x000000001d21a984 */ /* 0x000fe80000000800 */
[----:B------:R-:W-:Y:S04]  /*1ec0*/  @!P2 LDS R12, [R30+0x60] ;  /* 0x000060001e0ca984 */ /* 0x000fe80000000800 */
[----:B------:R-:W-:Y:S01]  /*1ed0*/  @!P2 LDS R13, [R30+UR16+0x20] ;  /* 0x000020101e0da984 */ /* 0x000fe20008000800 */
[----:B------:R-:W-:-:S03]  /*1ee0*/  IADD3 R18, PT, PT, R31, 0x20, RZ ;  /* 0x000000201f127810 */ /* 0x000fc60007ffe0ff */
[----:B------:R-:W-:Y:S01]  /*1ef0*/  @!P2 LDS R14, [R30+0x70] ;  /* 0x000070001e0ea984 */ /* 0x000fe20000000800 */
[----:B------:R-:W-:-:S03]  /*1f00*/  FADD R17, R20, R51 ;  /* 0x0000003314117221 */ /* 0x000fc60000000000 */
[----:B------:R-:W0:Y:S01]  /*1f10*/  @!P2 LDS R15, [R30+UR16+0x30] ;  /* 0x000030101e0fa984 */ /* 0x000e220008000800 */
[----:B------:R-:W-:Y:S01]  /*1f20*/  ISETP.GE.AND P2, PT, R18, R3, PT ;  /* 0x000000031200720c */ /* 0x000fe20003f46270 */
[----:B------:R-:W-:Y:S02]  /*1f30*/  VIADD R18, R31, 0x28 ;  /* 0x000000281f127836 */ /* 0x000fe40000000000 */
[----:B------:R-:W-:Y:S01]  /*1f40*/  FADD R17, R24, R17 ;  /* 0x0000001118117221 */ /* 0x000fe20000000000 */
[----:B0-----:R-:W-:Y:S09]  /*1f50*/  HMMA.1688.F32.TF32 R20, R12, R32, RZ ;  /* 0x000000200c14723c */ /* 0x001ff200000810ff */
[----:B------:R-:W-:Y:S04]  /*1f60*/  @!P2 LDS R32, [R29+0x10] ;  /* 0x000010001d20a984 */ /* 0x000fe80000000800 */
[----:B------:R-:W-:Y:S04]  /*1f70*/  @!P2 LDS R33, [R29+0x20] ;  /* 0x000020001d21a984 */ /* 0x000fe80000000800 */
[----:B------:R-:W-:Y:S04]  /*1f80*/  @!P2 LDS R12, [R30+0x80] ;  /* 0x000080001e0ca984 */ /* 0x000fe80000000800 */
[----:B------:R-:W-:Y:S04]  /*1f90*/  @!P2 LDS R13, [R30+UR16+0x40] ;  /* 0x000040101e0da984 */ /* 0x000fe80008000800 */
[----:B------:R-:W-:Y:S01]  /*1fa0*/  @!P2 LDS R14, [R30+0x90] ;  /* 0x000090001e0ea984 */ /* 0x000fe20000000800 */
[----:B------:R-:W-:-:S03]  /*1fb0*/  FADD R21, R17, R16 ;  /* 0x0000001011157221 */ /* 0x000fc60000000000 */
[----:B------:R-:W0:Y:S01]  /*1fc0*/  @!P2 LDS R15, [R30+UR16+0x50] ;  /* 0x000050101e0fa984 */ /* 0x000e220008000800 */
[----:B------:R-:W-:Y:S01]  /*1fd0*/  ISETP.GE.AND P2, PT, R18, R3, PT ;  /* 0x000000031200720c */ /* 0x000fe20003f46270 */
[----:B------:R-:W-:Y:S01]  /*1fe0*/  @!P1 FADD R51, R21, R20 ;  /* 0x0000001415339221 */ /* 0x000fe20000000000 */
[----:B0-----:R-:W-:Y:S11]  /*1ff0*/  HMMA.1688.F32.TF32 R16, R12, R32, RZ ;  /* 0x000000200c10723c */ /* 0x001ff600000810ff */
[----:B------:R-:W-:Y:S04]  /*2000*/  @!P2 LDS R32, [R29+0x30] ;  /* 0x000030001d20a984 */ /* 0x000fe80000000800 */
[----:B------:R-:W-:Y:S04]  /*2010*/  @!P2 LDS R33, [R29+0x40] ;  /* 0x000040001d21a984 */ /* 0x000fe80000000800 */
[----:B------:R-:W-:Y:S04]  /*2020*/  @!P2 LDS R12, [R30+0xa0] ;  /* 0x0000a0001e0ca984 */ /* 0x000fe80000000800 */
[----:B------:R-:W-:Y:S01]  /*2030*/  @!P2 LDS R13, [R30+UR16+0x60] ;  /* 0x000060101e0da984 */ /* 0x000fe20008000800 */
[----:B------:R-:W-:-:S03]  /*2040*/  IADD3 R18, PT, PT, R31, 0x30, RZ ;  /* 0x000000301f127810 */ /* 0x000fc60007ffe0ff */
[----:B------:R-:W-:Y:S01]  /*2050*/  @!P2 LDS R14, [R30+0xb0] ;  /* 0x0000b0001e0ea984 */ /* 0x000fe20000000800 */
[----:B------:R-:W-:-:S03]  /*2060*/  FADD R17, R51, R16 ;  /* 0x0000001033117221 */ /* 0x000fc60000000000 */
[----:B------:R-:W0:Y:S01]  /*2070*/  @!P2 LDS R15, [R30+UR16+0x70] ;  /* 0x000070101e0fa984 */ /* 0x000e220008000800 */
[-C--:B------:R-:W-:Y:S01]  /*2080*/  ISETP.GE.AND P2, PT, R18, R3.reuse, PT ;  /* 0x000000031200720c */ /* 0x080fe20003f46270 */
[----:B------:R-:W-:Y:S01]  /*2090*/  VIADD R18, R31, 0x38 ;  /* 0x000000381f127836 */ /* 0x000fe20000000000 */
[----:B0-----:R-:W-:Y:S11]  /*20a0*/  HMMA.1688.F32.TF32 R24, R12, R32, RZ ;  /* 0x000000200c18723c */ /* 0x001ff600000810ff */
[----:B------:R-:W-:Y:S04]  /*20b0*/  @!P2 LDS R32, [R29+0x50] ;  /* 0x000050001d20a984 */ /* 0x000fe80000000800 */
[----:B------:R-:W-:Y:S04]  /*20c0*/  @!P2 LDS R33, [R29+0x60] ;  /* 0x000060001d21a984 */ /* 0x000fe80000000800 */
[----:B------:R-:W-:Y:S04]  /*20d0*/  @!P2 LDS R12, [R30+0xc0] ;  /* 0x0000c0001e0ca984 */ /* 0x000fe80000000800 */
[----:B------:R-:W-:Y:S04]  /*20e0*/  @!P2 LDS R13, [R30+UR16+0x80] ;  /* 0x000080101e0da984 */ /* 0x000fe80008000800 */
[----:B------:R-:W-:Y:S04]  /*20f0*/  @!P2 LDS R14, [R30+0xd0] ;  /* 0x0000d0001e0ea984 */ /* 0x000fe80000000800 */
[----:B------:R-:W0:Y:S01]  /*2100*/  @!P2 LDS R15, [R30+UR16+0x90] ;  /* 0x000090101e0fa984 */ /* 0x000e220008000800 */
[----:B------:R-:W-:-:S02]  /*2110*/  ISETP.GE.AND P2, PT, R18, R3, PT ;  /* 0x000000031200720c */ /* 0x000fc40003f46270 */
[----:B------:R-:W-:Y:S01]  /*2120*/  IADD3 R18, PT, PT, R31, 0x40, RZ ;  /* 0x000000401f127810 */ /* 0x000fe20007ffe0ff */
[----:B0-----:R-:W-:Y:S10]  /*2130*/  HMMA.1688.F32.TF32 R20, R12, R32, RZ ;  /* 0x000000200c14723c */ /* 0x001ff400000810ff */
[----:B------:R-:W-:Y:S04]  /*2140*/  @!P2 LDS R32, [R29+0x70] ;  /* 0x000070001d20a984 */ /* 0x000fe80000000800 */
[----:B------:R-:W-:Y:S04]  /*2150*/  @!P2 LDS R33, [R29+0x80] ;  /* 0x000080001d21a984 */ /* 0x000fe80000000800 */
[----:B------:R-:W-:Y:S04]  /*2160*/  @!P2 LDS R12, [R30+0xe0] ;  /* 0x0000e0001e0ca984 */ /* 0x000fe80000000800 */
[----:B------:R-:W-:Y:S04]  /*2170*/  @!P2 LDS R13, [R30+UR16+0xa0] ;  /* 0x0000a0101e0da984 */ /* 0x000fe80008000800 */
[----:B------:R-:W-:Y:S01]  /*2180*/  @!P2 LDS R14, [R30+0xf0] ;  /* 0x0000f0001e0ea984 */ /* 0x000fe20000000800 */
[----:B------:R-:W-:-:S03]  /*2190*/  FADD R21, R24, R17 ;  /* 0x0000001118157221 */ /* 0x000fc60000000000 */
[----:B------:R-:W0:Y:S01]  /*21a0*/  @!P2 LDS R15, [R30+UR16+0xb0] ;  /* 0x0000b0101e0fa984 */ /* 0x000e220008000800 */
[----:B------:R-:W-:Y:S02]  /*21b0*/  ISETP.GE.AND P2, PT, R18, R3, PT ;  /* 0x000000031200720c */ /* 0x000fe40003f46270 */
[----:B0-----:R-:W-:Y:S11]  /*21c0*/  HMMA.1688.F32.TF32 R16, R12, R32, RZ ;  /* 0x000000200c10723c */ /* 0x001ff600000810ff */
[----:B------:R-:W-:Y:S04]  /*21d0*/  @!P2 LDS R32, [R29+0x90] ;  /* 0x000090001d20a984 */ /* 0x000fe80000000800 */
[----:B------:R-:W-:Y:S04]  /*21e0*/  @!P2 LDS R33, [R29+0xa0] ;  /* 0x0000a0001d21a984 */ /* 0x000fe80000000800 */
[----:B------:R-:W-:Y:S04]  /*21f0*/  @!P2 LDS R12, [R30+0x100] ;  /* 0x000100001e0ca984 */ /* 0x000fe80000000800 */
[----:B------:R-:W-:Y:S04]  /*2200*/  @!P2 LDS R13, [R30+UR16+0xc0] ;  /* 0x0000c0101e0da984 */ /* 0x000fe80008000800 */
[----:B------:R-:W-:Y:S01]  /*2210*/  @!P2 LDS R14, [R30+0x110] ;  /* 0x000110001e0ea984 */ /* 0x000fe20000000800 */
[----:B------:R-:W-:-:S02]  /*2220*/  VIADD R18, R31, 0x48 ;  /* 0x000000481f127836 */ /* 0x000fc40000000000 */
[----:B------:R-:W-:Y:S01]  /*2230*/  FADD R17, R21, R20 ;  /* 0x0000001415117221 */ /* 0x000fe20000000000 */
[----:B------:R-:W0:Y:S02]  /*2240*/  @!P2 LDS R15, [R30+UR16+0xd0] ;  /* 0x0000d0101e0fa984 */ /* 0x000e240008000800 */
[-C--:B------:R-:W-:Y:S01]  /*2250*/  ISETP.GE.AND P2, PT, R18, R3.reuse, PT ;  /* 0x000000031200720c */ /* 0x080fe20003f46270 */
[----:B------:R-:W-:Y:S01]  /*2260*/  @!P1 FADD R51, R17, R16 ;  /* 0x0000001011339221 */ /* 0x000fe20000000000 */
[C---:B------:R-:W-:Y:S01]  /*2270*/  IADD3 R18, PT, PT, R31.reuse, 0x50, RZ ;  /* 0x000000501f127810 */ /* 0x040fe20007ffe0ff */
[----:B------:R-:W-:Y:S01]  /*2280*/  VIADD R16, R31, 0x58 ;  /* 0x000000581f107836 */ /* 0x000fe20000000000 */
[----:B0-----:R-:W-:Y:S09]  /*2290*/  HMMA.1688.F32.TF32 R20, R12, R32, RZ ;  /* 0x000000200c14723c */ /* 0x001ff200000810ff */
[----:B------:R-:W-:Y:S04]  /*22a0*/  @!P2 LDS R32, [R29+0xb0] ;  /* 0x0000b0001d20a984 */ /* 0x000fe80000000800 */
[----:B------:R-:W-:Y:S04]  /*22b0*/  @!P2 LDS R33, [R29+0xc0] ;  /* 0x0000c0001d21a984 */ /* 0x000fe80000000800 */
[----:B------:R-:W-:Y:S04]  /*22c0*/  @!P2 LDS R12, [R30+0x120] ;  /* 0x000120001e0ca984 */ /* 0x000fe80000000800 */
[----:B------:R-:W-:Y:S04]  /*22d0*/  @!P2 LDS R13, [R30+UR16+0xe0] ;  /* 0x0000e0101e0da984 */ /* 0x000fe80008000800 */
[----:B------:R-:W-:Y:S04]  /*22e0*/  @!P2 LDS R14, [R30+0x130] ;  /* 0x000130001e0ea984 */ /* 0x000fe80000000800 */
[----:B------:R-:W0:Y:S01]  /*22f0*/  @!P2 LDS R15, [R30+UR16+0xf0] ;  /* 0x0000f0101e0fa984 */ /* 0x000e220008000800 */
[----:B------:R-:W-:Y:S01]  /*2300*/  ISETP.GE.AND P2, PT, R18, R3, PT ;  /* 0x000000031200720c */ /* 0x000fe20003f46270 */
[----:B0-----:R-:W-:-:S12]  /*2310*/  HMMA.1688.F32.TF32 R24, R12, R32, RZ ;  /* 0x000000200c18723c */ /* 0x001fd800000810ff */
[----:B------:R-:W-:Y:S04]  /*2320*/  @!P2 LDS R32, [R29+0xd0] ;  /* 0x0000d0001d20a984 */ /* 0x000fe80000000800 */
[----:B------:R-:W-:Y:S04]  /*2330*/  @!P2 LDS R33, [R29+0xe0] ;  /* 0x0000e0001d21a984 */ /* 0x000fe80000000800 */
[----:B------:R-:W-:Y:S04]  /*2340*/  @!P2 LDS R12, [R30+0x140] ;  /* 0x000140001e0ca984 */ /* 0x000fe80000000800 */
[----:B------:R-:W-:Y:S04]  /*2350*/  @!P2 LDS R13, [R30+UR16+0x100] ;  /* 0x000100101e0da984 */ /* 0x000fe80008000800 */
[----:B------:R-:W-:Y:S04]  /*2360*/  @!P2 LDS R14, [R30+0x150] ;  /* 0x000150001e0ea984 */ /* 0x000fe80000000800 */
[----:B------:R-:W0:Y:S01]  /*2370*/  @!P2 LDS R15, [R30+UR16+0x110] ;  /* 0x000110101e0fa984 */ /* 0x000e220008000800 */
[----:B------:R-:W-:-:S02]  /*2380*/  ISETP.GE.AND P2, PT, R16, R3, PT ;  /* 0x000000031000720c */ /* 0x000fc40003f46270 */
        /* <DEDUP_REMOVED lines=31> */
[----:B------:R-:W-:Y:S02]  /*2580*/  ISETP.GE.AND P2, PT, R18, R3, PT ;  /* 0x000000031200720c */ /* 0x000fe40003f46270 */
[C---:B------:R-:W-:Y:S02]  /*2590*/  IADD3 R18, PT, PT, R31.reuse, 0x78, RZ ;  /* 0x000000781f127810 */ /* 0x040fe40007ffe0ff */
[----:B------:R-:W-:Y:S01]  /*25a0*/  IADD3 R31, PT, PT, R31, 0x80, RZ ;  /* 0x000000801f1f7810 */ /* 0x000fe20007ffe0ff */
[----:B0-----:R-:W-:Y:S08]  /*25b0*/  HMMA.1688.F32.TF32 R20, R12, R32, RZ ;  /* 0x000000200c14723c */ /* 0x001ff000000810ff */
        /* <DEDUP_REMOVED lines=8> */
[----:B0-----:R-:W-:-:S12]  /*2640*/  HMMA.1688.F32.TF32 R24, R12, R32, RZ ;  /* 0x000000200c18723c */ /* 0x001fd800000810ff */
[----:B------:R-:W-:Y:S04]  /*2650*/  @!P2 LDS R32, [R29+0x170] ;  /* 0x000170001d20a984 */ /* 0x000fe80000000800 */
[----:B------:R0:W-:Y:S04]  /*2660*/  @!P2 LDS R33, [R29+0x180] ;  /* 0x000180001d21a984 */ /* 0x0001e80000000800 */
[----:B------:R-:W-:Y:S04]  /*2670*/  @!P2 LDS R12, [R30+0x1e0] ;  /* 0x0001e0001e0ca984 */ /* 0x000fe80000000800 */
[----:B------:R-:W-:Y:S01]  /*2680*/  @!P2 LDS R13, [R30+UR16+0x1a0] ;  /* 0x0001a0101e0da984 */ /* 0x000fe20008000800 */
[----:B0-----:R-:W-:-:S03]  /*2690*/  VIADD R29, R29, 0x200 ;  /* 0x000002001d1d7836 */ /* 0x001fc60000000000 */
[----:B------:R-:W-:Y:S01]  /*26a0*/  @!P2 LDS R14, [R30+0x1f0] ;  /* 0x0001f0001e0ea984 */ /* 0x000fe20000000800 */
[----:B------:R-:W-:-:S03]  /*26b0*/  FADD R21, R21, R24 ;  /* 0x0000001815157221 */ /* 0x000fc60000000000 */
[----:B------:R0:W1:Y:S02]  /*26c0*/  @!P2 LDS R15, [R30+UR16+0x1b0] ;  /* 0x0001b0101e0fa984 */ /* 0x0000640008000800 */
[----:B0-----:R-:W-:Y:S01]  /*26d0*/  IADD3 R30, PT, PT, R30, 0x200, RZ ;  /* 0x000002001e1e7810 */ /* 0x001fe20007ffe0ff */
[----:B-1----:R-:W-:-:S15]  /*26e0*/  HMMA.1688.F32.TF32 R16, R12, R32, RZ ;  /* 0x000000200c10723c */ /* 0x002fde00000810ff */
[----:B------:R-:W-:-:S04]  /*26f0*/  NOP ;  /* 0x0000000000007918 */ /* 0x000fc80000000000 */
[----:B------:R-:W-:Y:S01]  /*2700*/  @!P1 FADD R51, R21, R16 ;  /* 0x0000001015339221 */ /* 0x000fe20000000000 */
[----:B------:R-:W-:Y:S06]  /*2710*/  BRA.U !UP0, `(.L_x_43) ;  /* 0xfffffff508607547 */ /* 0x000fec000b83ffff */
.L_x_42:
[----:B------:R-:W-:-:S04]  /*2720*/  UIADD3 UR11, UPT, UPT, -UR6, URZ, URZ ;  /* 0x000000ff060b7290 */ /* 0x000fc8000fffe1ff */
[----:B------:R-:W-:-:S09]  /*2730*/  UISETP.GT.AND UP0, UPT, UR11, 0x4, UPT ;  /* 0x000000040b00788c */ /* 0x000fd2000bf04270 */
[----:B------:R-:W-:Y:S05]  /*2740*/  BRA.U !UP0, `(.L_x_44) ;  /* 0x00000005086c7547 */ /* 0x000fea000b800000 */
[C---:B------:R-:W-:Y:S01]  /*2750*/  ISETP.GE.AND P0, PT, R31.reuse, R3, PT ;  /* 0x000000031f00720c */ /* 0x040fe20003f06270 */
[----:B------:R-:W-:Y:S01]  /*2760*/  UIADD3 UR6, UPT, UPT, UR6, 0x4, URZ ;  /* 0x0000000406067890 */ /* 0x000fe2000fffe0ff */
[----:B------:R-:W-:Y:S02]  /*2770*/  IADD3 R16, PT, PT, R31, 0x8, RZ ;  /* 0x000000081f107810 */ /* 0x000fe40007ffe0ff */
[----:B------:R-:W-:Y:S01]  /*2780*/  IADD3 R53, PT, PT, R30, 0x80, RZ ;  /* 0x000000801e357810 */ /* 0x000fe20007ffe0ff */
[----:B------:R-:W-:Y:S01]  /*2790*/  UIADD3 UR6, UPT, UPT, UR6, 0x4, URZ ;  /* 0x0000000406067890 */ /* 0x000fe2000fffe0ff */
[----:B------:R-:W-:Y:S02]  /*27a0*/  IADD3 R55, PT, PT, R29, 0x80, RZ ;  /* 0x000000801d377810 */ /* 0x000fe40007ffe0ff */
[----:B------:R-:W-:-:S04]  /*27b0*/  IADD3 R28, PT, PT, R28, 0x20, RZ ;  /* 0x000000201c1c7810 */ /* 0x000fc80007ffe0ff */
[----:B------:R-:W-:Y:S01]  /*27c0*/  IADD3 R28, PT, PT, R28, 0x20, RZ ;  /* 0x000000201c1c7810 */ /* 0x000fe20007ffe0ff */
        /* <DEDUP_REMOVED lines=16> */
[C---:B------:R-:W-:Y:S01]  /*28d0*/  VIADD R16, R31.reuse, 0x18 ;  /* 0x000000181f107836 */ /* 0x040fe20000000000 */
[----:B------:R-:W-:Y:S01]  /*28e0*/  IADD3 R31, PT, PT, R31, 0x20, RZ ;  /* 0x000000201f1f7810 */ /* 0x000fe20007ffe0ff */
[----:B0-----:R-:W-:Y:S10]  /*28f0*/  HMMA.1688.F32.TF32 R24, R12, R32, RZ ;  /* 0x000000200c18723c */ /* 0x001ff400000810ff */
        /* <DEDUP_REMOVED lines=11> */
[----:B------:R-:W-:Y:S04]  /*29b0*/  @!P0 LDS R13, [R30+UR16+0x20] ;  /* 0x000020101e0d8984 */ /* 0x000fe80008000800 */
[----:B------:R-:W-:Y:S01]  /*29c0*/  @!P0 LDS R14, [R30+0x70] ;  /* 0x000070001e0e8984 */ /* 0x000fe20000000800 */
[----:B------:R-:W-:Y:S01]  /*29d0*/  FADD R17, R51, R20 ;  /* 0x0000001433117221 */ /* 0x000fe20000000000 */
[----:B------:R-:W-:-:S02]  /*29e0*/  VIADD R18, R31, 0x8 ;  /* 0x000000081f127836 */ /* 0x000fc40000000000 */
[----:B------:R-:W0:Y:S01]  /*29f0*/  @!P0 LDS R15, [R30+UR16+0x30] ;  /* 0x000030101e0f8984 */ /* 0x000e220008000800 */
[----:B------:R-:W-:Y:S01]  /*2a00*/  ISETP.GE.AND P0, PT, R31, R3, PT ;  /* 0x000000031f00720c */ /* 0x000fe20003f06270 */
[----:B------:R-:W-:Y:S01]  /*2a10*/  FADD R17, R24, R17 ;  /* 0x0000001118117221 */ /* 0x000fe20000000000 */
[----:B0-----:R-:W-:Y:S11]  /*2a20*/  HMMA.1688.F32.TF32 R20, R12, R32, RZ ;  /* 0x000000200c14723c */ /* 0x001ff600000810ff */
[----:B------:R-:W-:Y:S04]  /*2a30*/  @!P0 LDS R12, [R30+0x80] ;  /* 0x000080001e0c8984 */ /* 0x000fe80000000800 */
[----:B------:R0:W-:Y:S04]  /*2a40*/  @!P0 LDS R14, [R30+0x90] ;  /* 0x000090001e0e8984 */ /* 0x0001e80000000800 */
[----:B------:R-:W-:Y:S04]  /*2a50*/  @!P0 LDS R32, [R29+0x10] ;  /* 0x000010001d208984 */ /* 0x000fe80000000800 */
[----:B------:R1:W-:Y:S01]  /*2a60*/  @!P0 LDS R33, [R29+0x20] ;  /* 0x000020001d218984 */ /* 0x0003e20000000800 */
[----:B0-----:R-:W-:-:S03]  /*2a70*/  IADD3 R30, PT, PT, R53, 0x80, RZ ;  /* 0x00000080351e7810 */ /* 0x001fc60007ffe0ff */
[----:B------:R-:W-:Y:S01]  /*2a80*/  @!P0 LDS R13, [R53+UR16+-0x40] ;  /* 0xffffc010350d8984 */ /* 0x000fe20008000800 */
[----:B------:R-:W-:-:S03]  /*2a90*/  FADD R21, R17, R16 ;  /* 0x0000001011157221 */ /* 0x000fc60000000000 */
[----:B------:R-:W0:Y:S01]  /*2aa0*/  @!P0 LDS R15, [R53+UR16+-0x30] ;  /* 0xffffd010350f8984 */ /* 0x000e220008000800 */
[----:B------:R-:W-:Y:S02]  /*2ab0*/  ISETP.GE.AND P0, PT, R18, R3, PT ;  /* 0x000000031200720c */ /* 0x000fe40003f06270 */
[----:B-1----:R-:W-:Y:S01]  /*2ac0*/  IADD3 R29, PT, PT, R55, 0x80, RZ ;  /* 0x00000080371d7810 */ /* 0x002fe20007ffe0ff */
[----:B0-----:R-:W-:Y:S10]  /*2ad0*/  HMMA.1688.F32.TF32 R16, R12, R32, RZ ;  /* 0x000000200c10723c */ /* 0x001ff400000810ff */
[----:B------:R-:W-:Y:S04]  /*2ae0*/  @!P0 LDS R32, [R55+-0x50] ;  /* 0xffffb00037208984 */ /* 0x000fe80000000800 */
[----:B------:R-:W-:Y:S04]  /*2af0*/  @!P0 LDS R33, [R55+-0x40] ;  /* 0xffffc00037218984 */ /* 0x000fe80000000800 */
[----:B------:R-:W-:Y:S04]  /*2b00*/  @!P0 LDS R12, [R53+0x20] ;  /* 0x00002000350c8984 */ /* 0x000fe80000000800 */
[----:B------:R-:W-:Y:S01]  /*2b10*/  @!P0 LDS R13, [R53+UR16+-0x20] ;  /* 0xffffe010350d8984 */ /* 0x000fe20008000800 */
[----:B------:R-:W-:-:S03]  /*2b20*/  IADD3 R18, PT, PT, R31, 0x10, RZ ;  /* 0x000000101f127810 */ /* 0x000fc60007ffe0ff */
[----:B------:R-:W-:Y:S04]  /*2b30*/  @!P0 LDS R14, [R53+0x30] ;  /* 0x00003000350e8984 */ /* 0x000fe80000000800 */
[----:B------:R-:W0:Y:S01]  /*2b40*/  @!P0 LDS R15, [R53+UR16+-0x10] ;  /* 0xfffff010350f8984 */ /* 0x000e220008000800 */
[----:B------:R-:W-:Y:S01]  /*2b50*/  ISETP.GE.AND P0, PT, R18, R3, PT ;  /* 0x000000031200720c */ /* 0x000fe20003f06270 */
[----:B------:R-:W-:-:S05]  /*2b60*/  FADD R18, R21, R20 ;  /* 0x0000001415127221 */ /* 0x000fca0000000000 */
[----:B------:R-:W-:-:S05]  /*2b70*/  FSEL R51, R18, R51, !P1 ;  /* 0x0000003312337208 */ /* 0x000fca0004800000 */
[----:B------:R-:W-:Y:S01]  /*2b80*/  FADD R17, R51, R16 ;  /* 0x0000001033117221 */ /* 0x000fe20000000000 */
[----:B0-----:R-:W-:Y:S01]  /*2b90*/  HMMA.1688.F32.TF32 R20, R12, R32, RZ ;  /* 0x000000200c14723c */ /* 0x001fe200000810ff */
[----:B------:R-:W-:Y:S04]  /*2ba0*/  @!P0 LDS R32, [R55+-0x30] ;  /* 0xffffd00037208984 */ /* 0x000fe80000000800 */
[----:B------:R-:W-:Y:S04]  /*2bb0*/  @!P0 LDS R33, [R55+-0x20] ;  /* 0xffffe00037218984 */ /* 0x000fe80000000800 */
[----:B------:R-:W-:Y:S04]  /*2bc0*/  @!P0 LDS R12, [R53+0x40] ;  /* 0x00004000350c8984 */ /* 0x000fe80000000800 */
[----:B------:R-:W-:Y:S04]  /*2bd0*/  @!P0 LDS R13, [R53+UR16] ;  /* 0x00000010350d8984 */ /* 0x000fe80008000800 */
[----:B------:R-:W-:Y:S01]  /*2be0*/  @!P0 LDS R14, [R53+0x50] ;  /* 0x00005000350e8984 */ /* 0x000fe20000000800 */
[----:B------:R-:W-:-:S02]  /*2bf0*/  VIADD R22, R31, 0x18 ;  /* 0x000000181f167836 */ /* 0x000fc40000000000 */
[----:B------:R-:W-:Y:S01]  /*2c00*/  FADD R21, R20, R17 ;  /* 0x0000001114157221 */ /* 0x000fe20000000000 */
[----:B------:R-:W-:Y:S01]  /*2c10*/  VIADD R31, R31, 0x20 ;  /* 0x000000201f1f7836 */ /* 0x000fe20000000000 */
        /* <DEDUP_REMOVED lines=9> */
[----:B------:R-:W0:Y:S01]  /*2cb0*/  @!P0 LDS R15, [R53+UR16+0x30] ;  /* 0x00003010350f8984 */ /* 0x000e220008000800 */
[----:B------:R-:W-:Y:S01]  /*2cc0*/  PLOP3.LUT P0, PT, PT, PT, PT, 0x8, 0x80 ;  /* 0x000000000080781c */ /* 0x000fe20003f0e170 */
[----:B0-----:R-:W-:-:S15]  /*2cd0*/  HMMA.1688.F32.TF32 R16, R12, R32, RZ ;  /* 0x000000200c10723c */ /* 0x001fde00000810ff */
[----:B------:R-:W-:-:S04]  /*2ce0*/  NOP ;  /* 0x0000000000007918 */ /* 0x000fc80000000000 */
[----:B------:R-:W-:-:S07]  /*2cf0*/  @!P1 FADD R51, R21, R16 ;  /* 0x0000001015339221 */ /* 0x000fce0000000000 */
.L_x_44:
[----:B------:R-:W-:-:S13]  /*2d00*/  ISETP.EQ.AND P2, PT, RZ, UR6, PT ;  /* 0x00000006ff007c0c */ /* 0x000fda000bf42270 */
[----:B------:R-:W-:Y:S05]  /*2d10*/  @!P0 BRA P2, `(.L_x_40) ;  /* 0x0000000000c88947 */ /* 0x000fea0001000000 */
.L_x_41:
[----:B------:R-:W0:Y:S01]  /*2d20*/  LDCU UR11, c[0x0][0x3b0] ;  /* 0x00007600ff0b77ac */ /* 0x000e220008000800 */
[----:B------:R-:W-:Y:S01]  /*2d30*/  NOP ;  /* 0x0000000000007918 */ /* 0x000fe20000000000 */
.L_x_45:
[----:B0-----:R-:W-:Y:S01]  /*2d40*/  IMAD.U32 R3, RZ, RZ, UR11 ;  /* 0x0000000bff037e24 */ /* 0x001fe2000f8e00ff */
[C---:B------:R-:W-:Y:S01]  /*2d50*/  IADD3 R16, PT, PT, R31.reuse, 0x8, RZ ;  /* 0x000000081f107810 */ /* 0x040fe20007ffe0ff */
[----:B------:R-:W-:Y:S01]  /*2d60*/  UIADD3 UR6, UPT, UPT, UR6, 0x4, URZ ;  /* 0x0000000406067890 */ /* 0x000fe2000fffe0ff */
[----:B------:R-:W-:Y:S02]  /*2d70*/  IADD3 R28, PT, PT, R28, 0x20, RZ ;  /* 0x000000201c1c7810 */ /* 0x000fe40007ffe0ff */
[----:B------:R-:W-:Y:S01]  /*2d80*/  ISETP.GE.AND P0, PT, R31, R3, PT ;  /* 0x000000031f00720c */ /* 0x000fe20003f06270 */
[----:B------:R-:W-:-:S12]  /*2d90*/  UISETP.NE.AND UP0, UPT, UR6, URZ, UPT ;  /* 0x000000ff0600728c */ /* 0x000fd8000bf05270 */
[----:B------:R-:W-:Y:S04]  /*2da0*/  @!P0 LDS R32, [R29+-0x70] ;  /* 0xffff90001d208984 */ /* 0x000fe80000000800 */
[----:B------:R-:W-:Y:S04]  /*2db0*/  @!P0 LDS R33, [R29+-0x60] ;  /* 0xffffa0001d218984 */ /* 0x000fe80000000800 */
[----:B------:R-:W-:Y:S04]  /*2dc0*/  @!P0 LDS R12, [R30] ;  /* 0x000000001e0c8984 */ /* 0x000fe80000000800 */
        /* <DEDUP_REMOVED lines=11> */
[----:B------:R-:W-:-:S03]  /*2e80*/  FADD R17, R16, R51 ;  /* 0x0000003310117221 */ /* 0x000fc60000000000 */
[----:B------:R-:W0:Y:S01]  /*2e90*/  @!P0 LDS R15, [R30+UR16+-0x10] ;  /* 0xfffff0101e0f8984 */ /* 0x000e220008000800 */
[----:B------:R-:W-:Y:S01]  /*2ea0*/  ISETP.GE.AND P0, PT, R18, R3, PT ;  /* 0x000000031200720c */ /* 0x000fe20003f06270 */
[C---:B------:R-:W-:Y:S01]  /*2eb0*/  VIADD R18, R31.reuse, 0x18 ;  /* 0x000000181f127836 */ /* 0x040fe20000000000 */
[----:B------:R-:W-:Y:S01]  /*2ec0*/  IADD3 R31, PT, PT, R31, 0x20, RZ ;  /* 0x000000201f1f7810 */ /* 0x000fe20007ffe0ff */
[----:B0-----:R-:W-:Y:S10]  /*2ed0*/  HMMA.1688.F32.TF32 R20, R12, R32, RZ ;  /* 0x000000200c14723c */ /* 0x001ff400000810ff */
[----:B------:R-:W-:Y:S04]  /*2ee0*/  @!P0 LDS R32, [R29+-0x30] ;  /* 0xffffd0001d208984 */ /* 0x000fe80000000800 */
[----:B------:R-:W-:Y:S04]  /*2ef0*/  @!P0 LDS R33, [R29+-0x20] ;  /* 0xffffe0001d218984 */ /* 0x000fe80000000800 */
[----:B------:R-:W-:Y:S04]  /*2f00*/  @!P0 LDS R12, [R30+0x40] ;  /* 0x000040001e0c8984 */ /* 0x000fe80000000800 */
[----:B------:R-:W-:Y:S04]  /*2f10*/  @!P0 LDS R13, [R30+UR16] ;  /* 0x000000101e0d8984 */ /* 0x000fe80008000800 */
[----:B------:R-:W-:Y:S01]  /*2f20*/  @!P0 LDS R14, [R30+0x50] ;  /* 0x000050001e0e8984 */ /* 0x000fe20000000800 */
[----:B------:R-:W-:-:S03]  /*2f30*/  FADD R21, R20, R17 ;  /* 0x0000001114157221 */ /* 0x000fc60000000000 */
[----:B------:R-:W0:Y:S01]  /*2f40*/  @!P0 LDS R15, [R30+UR16+0x10] ;  /* 0x000010101e0f8984 */ /* 0x000e220008000800 */
[----:B------:R-:W-:Y:S01]  /*2f50*/  ISETP.GE.AND P0, PT, R18, R3, PT ;  /* 0x000000031200720c */ /* 0x000fe20003f06270 */
[----:B0-----:R-:W-:-:S12]  /*2f60*/  HMMA.1688.F32.TF32 R24, R12, R32, RZ ;  /* 0x000000200c18723c */ /* 0x001fd800000810ff */
[----:B------:R-:W-:Y:S04]  /*2f70*/  @!P0 LDS R32, [R29+-0x10] ;  /* 0xfffff0001d208984 */ /* 0x000fe80000000800 */
[----:B------:R0:W-:Y:S04]  /*2f80*/  @!P0 LDS R33, [R29] ;  /* 0x000000001d218984 */ /* 0x0001e80000000800 */
[----:B------:R-:W-:Y:S04]  /*2f90*/  @!P0 LDS R12, [R30+0x60] ;  /* 0x000060001e0c8984 */ /* 0x000fe80000000800 */
[----:B------:R-:W-:Y:S01]  /*2fa0*/  @!P0 LDS R13, [R30+UR16+0x20] ;  /* 0x000020101e0d8984 */ /* 0x000fe20008000800 */
[----:B0-----:R-:W-:-:S03]  /*2fb0*/  IADD3 R29, PT, PT, R29, 0x80, RZ ;  /* 0x000000801d1d7810 */ /* 0x001fc60007ffe0ff */
[----:B------:R-:W-:Y:S01]  /*2fc0*/  @!P0 LDS R14, [R30+0x70] ;  /* 0x000070001e0e8984 */ /* 0x000fe20000000800 */
[----:B------:R-:W-:-:S03]  /*2fd0*/  FADD R21, R24, R21 ;  /* 0x0000001518157221 */ /* 0x000fc60000000000 */
[----:B------:R0:W1:Y:S02]  /*2fe0*/  @!P0 LDS R15, [R30+UR16+0x30] ;  /* 0x000030101e0f8984 */ /* 0x0000640008000800 */
[----:B0-----:R-:W-:Y:S01]  /*2ff0*/  VIADD R30, R30, 0x80 ;  /* 0x000000801e1e7836 */ /* 0x001fe20000000000 */
[----:B-1----:R-:W-:-:S15]  /*3000*/  HMMA.1688.F32.TF32 R16, R12, R32, RZ ;  /* 0x000000200c10723c */ /* 0x002fde00000810ff */
[----:B------:R-:W-:-:S04]  /*3010*/  NOP ;  /* 0x0000000000007918 */ /* 0x000fc80000000000 */
[----:B------:R-:W-:Y:S01]  /*3020*/  @!P1 FADD R51, R16, R21 ;  /* 0x0000001510339221 */ /* 0x000fe20000000000 */
[----:B------:R-:W-:Y:S06]  /*3030*/  BRA.U UP0, `(.L_x_45) ;  /* 0xfffffffd00407547 */ /* 0x000fec000b83ffff */
.L_x_40:
[----:B------:R-:W-:Y:S01]  /*3040*/  IADD3 R17, PT, PT, R28, -0x10, RZ ;  /* 0xfffffff01c117810 */ /* 0x000fe20007ffe0ff */
[----:B------:R-:W-:-:S07]  /*3050*/  IMAD.MOV.U32 R21, RZ, RZ, R51 ;  /* 0x000000ffff157224 */ /* 0x000fce00078e0033 */
.L_x_39:
[----:B------:R-:W-:-:S09]  /*3060*/  UISETP.NE.AND UP0, UPT, UR9, URZ, UPT ;  /* 0x000000ff0900728c */ /* 0x000fd2000bf05270 */
[----:B------:R-:W-:Y:S05]  /*3070*/  BRA.U !UP0, `(.L_x_38) ;  /* 0x0000000508387547 */ /* 0x000fea000b800000 */
[----:B------:R-:W-:Y:S02]  /*3080*/  IADD3 R22, PT, PT, R34, R17, RZ ;  /* 0x0000001122167210 */ /* 0x000fe40007ffe0ff */
[----:B------:R-:W-:Y:S02]  /*3090*/  LEA R20, R39, R7, 0x3 ;  /* 0x0000000727147211 */ /* 0x000fe400078e18ff */
[----:B------:R-:W-:-:S13]  /*30a0*/  ISETP.GE.AND P0, PT, R22, R3, PT ;  /* 0x000000031600720c */ /* 0x000fda0003f06270 */
[----:B------:R-:W-:Y:S05]  /*30b0*/  @P0 BRA `(.L_x_46) ;  /* 0x00000000003c0947 */ /* 0x000fea0003800000 */
[----:B------:R-:W0:Y:S01]  /*30c0*/  S2UR UR11, SR_CgaCtaId ;  /* 0x00000000000b79c3 */ /* 0x000e220000008800 */
[----:B------:R-:W-:Y:S01]  /*30d0*/  UMOV UR6, 0x400 ;  /* 0x0000040000067882 */ /* 0x000fe20000000000 */
[----:B------:R-:W-:Y:S01]  /*30e0*/  IMAD.IADD R14, R49, 0x1, R22 ;  /* 0x00000001310e7824 */ /* 0x000fe200078e0216 */
[-C--:B------:R-:W-:Y:S02]  /*30f0*/  IADD3 R12, PT, PT, R7, R22.reuse, RZ ;  /* 0x00000016070c7210 */ /* 0x080fe40007ffe0ff */
[----:B------:R-:W-:Y:S02]  /*3100*/  IADD3 R13, PT, PT, R20, R22, RZ ;  /* 0x00000016140d7210 */ /* 0x000fe40007ffe0ff */
[----:B------:R-:W-:-:S05]  /*3110*/  LEA R18, R14, UR14, 0x2 ;  /* 0x0000000e0e127c11 */ /* 0x000fca000f8e10ff */
[----:B------:R1:W2:Y:S04]  /*3120*/  LDS R32, [R18+0x200] ;  /* 0x0002000012207984 */ /* 0x0002a80000000800 */
[----:B------:R1:W3:Y:S01]  /*3130*/  LDS R33, [R18+0x210] ;  /* 0x0002100012217984 */ /* 0x0002e20000000800 */
[----:B0-----:R-:W-:-:S06]  /*3140*/  ULEA UR6, UR11, UR6, 0x18 ;  /* 0x000000060b067291 */ /* 0x001fcc000f8ec0ff */
[----:B------:R-:W-:Y:S02]  /*3150*/  LEA R16, R12, UR6, 0x2 ;  /* 0x000000060c107c11 */ /* 0x000fe4000f8e10ff */
[----:B------:R-:W-:-:S03]  /*3160*/  LEA R17, R13, UR6, 0x2 ;  /* 0x000000060d117c11 */ /* 0x000fc6000f8e10ff */
[----:B------:R1:W0:Y:S04]  /*3170*/  LDS R12, [R16] ;  /* 0x00000000100c7984 */ /* 0x0002280000000800 */
[----:B------:R1:W4:Y:S04]  /*3180*/  LDS R14, [R16+0x10] ;  /* 0x00001000100e7984 */ /* 0x0003280000000800 */
[----:B------:R1:W0:Y:S04]  /*3190*/  LDS R13, [R17] ;  /* 0x00000000110d7984 */ /* 0x0002280000000800 */
[----:B------:R1:W0:Y:S02]  /*31a0*/  LDS R15, [R17+0x10] ;  /* 0x00001000110f7984 */ /* 0x0002240000000800 */
.L_x_46:
[----:B------:R-:W-:Y:S05]  /*31b0*/  WARPSYNC.ALL ;  /* 0x0000000000007948 */ /* 0x000fea0003800000 */
[----:B01234-:R-:W-:Y:S01]  /*31c0*/  HMMA.1688.F32.TF32 R16, R12, R32, RZ ;  /* 0x000000200c10723c */ /* 0x01ffe200000810ff */
[----:B------:R-:W-:-:S15]  /*31d0*/  ISETP.NE.AND P1, PT, R9, RZ, PT ;  /* 0x000000ff0900720c */ /* 0x000fde0003f25270 */
[----:B------:R-:W-:-:S01]  /*31e0*/  NOP ;  /* 0x0000000000007918 */ /* 0x000fc20000000000 */
[----:B------:R-:W-:Y:S02]  /*31f0*/  IMAD.U32 R17, RZ, RZ, UR9 ;  /* 0x00000009ff117e24 */ /* 0x000fe4000f8e00ff */
[----:B------:R-:W-:-:S03]  /*3200*/  FADD R23, R16, R21 ;  /* 0x0000001510177221 */ /* 0x000fc60000000000 */
[----:B------:R-:W-:Y:S02]  /*3210*/  ISETP.NE.AND P0, PT, R17, 0x1, PT ;  /* 0x000000011100780c */ /* 0x000fe40003f05270 */
[----:B------:R-:W-:-:S11]  /*3220*/  FSEL R51, R23, R21, !P1 ;  /* 0x0000001517337208 */ /* 0x000fd60004800000 */
[----:B------:R-:W-:Y:S05]  /*3230*/  @!P0 BRA `(.L_x_38) ;  /* 0x0000000000c88947 */ /* 0x000fea0003800000 */
[----:B------:R-:W-:Y:S01]  /*3240*/  IADD3 R16, PT, PT, R22, 0x8, RZ ;  /* 0x0000000816107810 */ /* 0x000fe20007ffe0ff */
[----:B------:R-:W-:Y:S03]  /*3250*/  BSSY.RECONVERGENT B0, `(.L_x_47) ;  /* 0x0000012000007945 */ /* 0x000fe60003800200 */
        /* <DEDUP_REMOVED lines=13> */
[----:B------:R1:W0:Y:S04]  /*3330*/  LDS R12, [R16+0x20] ;  /* 0x00002000100c7984 */ /* 0x0002280000000800 */
[----:B------:R1:W4:Y:S04]  /*3340*/  LDS R14, [R16+0x30] ;  /* 0x00003000100e7984 */ /* 0x0003280000000800 */
[----:B------:R1:W0:Y:S04]  /*3350*/  LDS R13, [R17+0x20] ;  /* 0x00002000110d7984 */ /* 0x0002280000000800 */
[----:B------:R1:W0:Y:S02]  /*3360*/  LDS R15, [R17+0x30] ;  /* 0x00003000110f7984 */ /* 0x0002240000000800 */
.L_x_48:
[----:B------:R-:W-:Y:S05]  /*3370*/  BSYNC.RECONVERGENT B0 ;  /* 0x0000000000007941 */ /* 0x000fea0003800200 */
.L_x_47:
[----:B01234-:R-:W-:Y:S01]  /*3380*/  HMMA.1688.F32.TF32 R16, R12, R32, RZ ;  /* 0x000000200c10723c */ /* 0x01ffe200000810ff */
[----:B------:R-:W-:-:S15]  /*3390*/  UISETP.NE.AND UP0, UPT, UR9, 0x2, UPT ;  /* 0x000000020900788c */ /* 0x000fde000bf05270 */
[----:B------:R-:W-:-:S03]  /*33a0*/  NOP ;  /* 0x0000000000007918 */ /* 0x000fc60000000000 */
[----:B------:R-:W-:-:S05]  /*33b0*/  FADD R23, R23, R16 ;  /* 0x0000001017177221 */ /* 0x000fca0000000000 */
[----:B------:R-:W-:Y:S01]  /*33c0*/  FSEL R51, R23, R21, !P1 ;  /* 0x0000001517337208 */ /* 0x000fe20004800000 */
[----:B------:R-:W-:Y:S06]  /*33d0*/  BRA.U !UP0, `(.L_x_38) ;  /* 0x0000000108607547 */ /* 0x000fec000b800000 */
        /* <DEDUP_REMOVED lines=19> */
.L_x_50:
[----:B------:R-:W-:Y:S05]  /*3510*/  BSYNC.RECONVERGENT B0 ;  /* 0x0000000000007941 */ /* 0x000fea0003800200 */
.L_x_49:
[----:B01234-:R-:W-:-:S15]  /*3520*/  HMMA.1688.F32.TF32 R16, R12, R32, RZ ;  /* 0x000000200c10723c */ /* 0x01ffde00000810ff */
[----:B------:R-:W-:-:S04]  /*3530*/  NOP ;  /* 0x0000000000007918 */ /* 0x000fc80000000000 */
[----:B------:R-:W-:-:S04]  /*3540*/  @!P1 FADD R21, R23, R16 ;  /* 0x0000001017159221 */ /* 0x000fc80000000000 */
[----:B------:R-:W-:-:S07]  /*3550*/  IMAD.MOV.U32 R51, RZ, RZ, R21 ;  /* 0x000000ffff337224 */ /* 0x000fce00078e0015 */
.L_x_38:
[----:B------:R-:W-:Y:S01]  /*3560*/  UMOV UR6, 0xffffffff ;  /* 0xffffffff00067882 */ /* 0x000fe20000000000 */
[----:B------:R-:W-:Y:S02]  /*3570*/  LOP3.LUT P1, RZ, R0, 0x7, RZ, 0xc0, !PT ;  /* 0x0000000700ff7812 */ /* 0x000fe4000782c0ff */
[----:B------:R-:W-:Y:S11]  /*3580*/  BRA.DIV UR6, `(.L_x_51) ;  /* 0x0000006206487947 */ /* 0x000ff6000b800000 */
[----:B------:R-:W0:Y:S02]  /*3590*/  SHFL.BFLY PT, R16, R51, 0x4, 0x1f ;  /* 0x0c801f0033107f89 */ /* 0x000e2400000e0000 */
[----:B0-----:R-:W-:-:S05]  /*35a0*/  FADD R16, R16, R51 ;  /* 0x0000003310107221 */ /* 0x001fca0000000000 */
[----:B------:R-:W0:Y:S02]  /*35b0*/  SHFL.BFLY PT, R17, R16, 0x2, 0x1f ;  /* 0x0c401f0010117f89 */ /* 0x000e2400000e0000 */
[----:B0-----:R-:W-:-:S05]  /*35c0*/  FADD R17, R16, R17 ;  /* 0x0000001110117221 */ /* 0x001fca0000000000 */
[----:B------:R0:W1:Y:S02]  /*35d0*/  SHFL.BFLY PT, R18, R17, 0x1, 0x1f ;  /* 0x0c201f0011127f89 */ /* 0x00006400000e0000 */
.L_x_210:
[----:B------:R-:W2:Y:S01]  /*35e0*/  @!P1 LDC R16, c[0x0][0x3b4] ;  /* 0x0000ed00ff109b82 */ /* 0x000ea20000000800 */
[----:B-1----:R-:W-:Y:S01]  /*35f0*/  FADD R19, R17, R18 ;  /* 0x0000001211137221 */ /* 0x002fe20000000000 */
[C---:B0-----:R-:W-:Y:S02]  /*3600*/  @!P1 LEA R17, R45.reuse, UR10, 0x2 ;  /* 0x0000000a2d119c11 */ /* 0x041fe4000f8e10ff */
[----:B------:R-:W-:-:S04]  /*3610*/  IADD3 R45, PT, PT, R45, 0x1, RZ ;  /* 0x000000012d2d7810 */ /* 0x000fc80007ffe0ff */
[----:B------:R-:W-:Y:S01]  /*3620*/  ISETP.NE.AND P0, PT, R45, R43, PT ;  /* 0x0000002b2d00720c */ /* 0x000fe20003f05270 */
[----:B--2---:R-:W-:-:S05]  /*3630*/  @!P1 FMUL R16, R19, R16 ;  /* 0x0000001013109220 */ /* 0x004fca0000400000 */
[----:B------:R0:W-:Y:S07]  /*3640*/  @!P1 STS [R17+0x800], R16 ;  /* 0x0008001011009388 */ /* 0x0001ee0000000800 */
[----:B------:R-:W-:Y:S05]  /*3650*/  @P0 BRA `(.L_x_52) ;  /* 0xffffffe000540947 */ /* 0x000fea000383ffff */
.L_x_37:
[----:B------:R-:W-:Y:S01]  /*3660*/  ISETP.GE.AND P1, PT, R0, UR19, PT ;  /* 0x0000001300007c0c */ /* 0x000fe2000bf26270 */
[----:B------:R-:W-:Y:S05]  /*3670*/  WARPSYNC.ALL ;  /* 0x0000000000007948 */ /* 0x000fea0003800000 */
[----:B------:R-:W-:Y:S01]  /*3680*/  BAR.SYNC.DEFER_BLOCKING 0x0 ;  /* 0x0000000000007b1d */ /* 0x000fe20000010000 */
[----:B0-----:R-:W-:-:S05]  /*3690*/  MOV R16, 0xff800000 ;  /* 0xff80000000107802 */ /* 0x001fca0000000f00 */
[----:B------:R-:W-:Y:S04]  /*36a0*/  BSSY.RECONVERGENT B0, `(.L_x_53) ;  /* 0x000000a000007945 */ /* 0x000fe80003800200 */
[----:B------:R-:W-:Y:S05]  /*36b0*/  @P1 BRA `(.L_x_54) ;  /* 0x0000000000201947 */ /* 0x000fea0003800000 */
[----:B------:R-:W-:Y:S01]  /*36c0*/  IMAD.MOV.U32 R16, RZ, RZ, -0x800000 ;  /* 0xff800000ff107424 */ /* 0x000fe200078e00ff */
[----:B------:R-:W-:-:S07]  /*36d0*/  MOV R18, R0 ;  /* 0x0000000000127202 */ /* 0x000fce0000000f00 */
.L_x_55:
[----:B------:R-:W-:Y:S02]  /*36e0*/  LEA R17, R18, UR10, 0x2 ;  /* 0x0000000a12117c11 */ /* 0x000fe4000f8e10ff */
[----:B------:R-:W-:-:S04]  /*36f0*/  IADD3 R18, PT, PT, R5, R18, RZ ;  /* 0x0000001205127210 */ /* 0x000fc80007ffe0ff */
[----:B------:R-:W0:Y:S01]  /*3700*/  LDS R17, [R17+0x800] ;  /* 0x0008000011117984 */ /* 0x000e220000000800 */
[----:B------:R-:W-:Y:S02]  /*3710*/  ISETP.GE.AND P0, PT, R18, UR19, PT ;  /* 0x0000001312007c0c */ /* 0x000fe4000bf06270 */
[----:B0-----:R-:W-:-:S11]  /*3720*/  FMNMX R16, R17, R16, !PT ;  /* 0x0000001011107209 */ /* 0x001fd60007800000 */
[----:B------:R-:W-:Y:S05]  /*3730*/  @!P0 BRA `(.L_x_55) ;  /* 0xfffffffc00e88947 */ /* 0x000fea000383ffff */
.L_x_54:
[----:B------:R-:W-:Y:S05]  /*3740*/  BSYNC.RECONVERGENT B0 ;  /* 0x0000000000007941 */ /* 0x000fea0003800200 */
.L_x_53:
[----:B------:R-:W0:Y:S01]  /*3750*/  SHFL.BFLY PT, R17, R16, 0x10, 0x1f ;  /* 0x0e001f0010117f89 */ /* 0x000e2200000e0000 */
[----:B------:R-:W-:Y:S02]  /*3760*/  ISETP.GT.U32.AND P3, PT, R0, 0x1f, PT ;  /* 0x0000001f0000780c */ /* 0x000fe40003f64070 */
[----:B0-----:R-:W-:-:S05]  /*3770*/  FMNMX R18, R17, R16, !PT ;  /* 0x0000001011127209 */ /* 0x001fca0007800000 */
[----:B------:R-:W0:Y:S02]  /*3780*/  SHFL.BFLY PT, R17, R18, 0x8, 0x1f ;  /* 0x0d001f0012117f89 */ /* 0x000e2400000e0000 */
[----:B0-----:R-:W-:-:S05]  /*3790*/  FMNMX R19, R18, R17, !PT ;  /* 0x0000001112137209 */ /* 0x001fca0007800000 */
[----:B------:R-:W0:Y:S02]  /*37a0*/  SHFL.BFLY PT, R20, R19, 0x4, 0x1f ;  /* 0x0c801f0013147f89 */ /* 0x000e2400000e0000 */
[----:B0-----:R-:W-:-:S05]  /*37b0*/  FMNMX R20, R19, R20, !PT ;  /* 0x0000001413147209 */ /* 0x001fca0007800000 */
[----:B------:R-:W0:Y:S02]  /*37c0*/  SHFL.BFLY PT, R17, R20, 0x2, 0x1f ;  /* 0x0c401f0014117f89 */ /* 0x000e2400000e0000 */
[----:B0-----:R-:W-:Y:S02]  /*37d0*/  FMNMX R21, R20, R17, !PT ;  /* 0x0000001114157209 */ /* 0x001fe40007800000 */
[----:B------:R-:W-:-:S03]  /*37e0*/  LOP3.LUT P2, R17, R0, 0x1f, RZ, 0xc0, !PT ;  /* 0x0000001f00117812 */ /* 0x000fc6000784c0ff */
[----:B------:R-:W0:Y:S10]  /*37f0*/  SHFL.BFLY PT, R22, R21, 0x1, 0x1f ;  /* 0x0c201f0015167f89 */ /* 0x000e3400000e0000 */
[----:B------:R-:W-:-:S04]  /*3800*/  @!P2 SHF.R.U32.HI R23, RZ, 0x3, R0 ;  /* 0x00000003ff17a819 */ /* 0x000fc80000011600 */
[----:B------:R-:W-:Y:S02]  /*3810*/  @!P2 LOP3.LUT R23, R23, 0x7c, RZ, 0xc0, !PT ;  /* 0x0000007c1717a812 */ /* 0x000fe400078ec0ff */
[----:B0-----:R-:W-:-:S05]  /*3820*/  FMNMX R22, R21, R22, !PT ;  /* 0x0000001615167209 */ /* 0x001fca0007800000 */
[----:B------:R0:W-:Y:S01]  /*3830*/  @!P2 STS [R23+UR10+0x900], R22 ;  /* 0x000900161700a988 */ /* 0x0001e2000800080a */
[----:B------:R-:W-:Y:S06]  /*3840*/  BAR.SYNC.DEFER_BLOCKING 0x0 ;  /* 0x0000000000007b1d */ /* 0x000fec0000010000 */
[----:B------:R-:W-:Y:S05]  /*3850*/  @P3 BRA `(.L_x_56) ;  /* 0x0000000000483947 */ /* 0x000fea0003800000 */
[----:B------:R-:W-:Y:S01]  /*3860*/  VIADD R16, R5, 0x1f ;  /* 0x0000001f05107836 */ /* 0x000fe20000000000 */
[----:B------:R-:W-:-:S04]  /*3870*/  UMOV UR6, 0xffffffff ;  /* 0xffffffff00067882 */ /* 0x000fc80000000000 */
[----:B------:R-:W-:Y:S02]  /*3880*/  SHF.R.U32.HI R19, RZ, 0x5, R16 ;  /* 0x00000005ff137819 */ /* 0x000fe40000011610 */
[----:B------:R-:W-:Y:S02]  /*3890*/  MOV R16, 0xff800000 ;  /* 0xff80000000107802 */ /* 0x000fe40000000f00 */
[----:B------:R-:W-:-:S13]  /*38a0*/  ISETP.GE.U32.AND P0, PT, R0, R19, PT ;  /* 0x000000130000720c */ /* 0x000fda0003f06070 */
[----:B------:R-:W-:-:S05]  /*38b0*/  @!P0 LEA R17, R17, UR10, 0x2 ;  /* 0x0000000a11118c11 */ /* 0x000fca000f8e10ff */
[----:B------:R1:W2:Y:S01]  /*38c0*/  @!P0 LDS R16, [R17+0x900] ;  /* 0x0009000011108984 */ /* 0x0002a20000000800 */
[----:B------:R-:W-:Y:S05]  /*38d0*/  BRA.DIV UR6, `(.L_x_57) ;  /* 0x0000005e06dc7947 */ /* 0x000fea000b800000 */
[----:B-12---:R-:W1:Y:S02]  /*38e0*/  SHFL.BFLY PT, R17, R16, 0x10, 0x1f ;  /* 0x0e001f0010117f89 */ /* 0x006e6400000e0000 */
[----:B-1----:R-:W-:-:S05]  /*38f0*/  FMNMX R17, R17, R16, !PT ;  /* 0x0000001011117209 */ /* 0x002fca0007800000 */
[----:B------:R-:W1:Y:S02]  /*3900*/  SHFL.BFLY PT, R18, R17, 0x8, 0x1f ;  /* 0x0d001f0011127f89 */ /* 0x000e6400000e0000 */
[----:B-1----:R-:W-:-:S05]  /*3910*/  FMNMX R18, R17, R18, !PT ;  /* 0x0000001211127209 */ /* 0x002fca0007800000 */
[----:B------:R-:W1:Y:S02]  /*3920*/  SHFL.BFLY PT, R19, R18, 0x4, 0x1f ;  /* 0x0c801f0012137f89 */ /* 0x000e6400000e0000 */
[----:B-1----:R-:W-:-:S05]  /*3930*/  FMNMX R19, R18, R19, !PT ;  /* 0x0000001312137209 */ /* 0x002fca0007800000 */
[----:B------:R-:W1:Y:S02]  /*3940*/  SHFL.BFLY PT, R20, R19, 0x2, 0x1f ;  /* 0x0c401f0013147f89 */ /* 0x000e6400000e0000 */
[----:B-1----:R-:W-:-:S05]  /*3950*/  FMNMX R20, R19, R20, !PT ;  /* 0x0000001413147209 */ /* 0x002fca0007800000 */
[----:B------:R1:W2:Y:S02]  /*3960*/  SHFL.BFLY PT, R21, R20, 0x1, 0x1f ;  /* 0x0c201f0014157f89 */ /* 0x0002a400000e0000 */
.L_x_216:
[----:B0-2---:R-:W-:-:S07]  /*3970*/  FMNMX R22, R20, R21, !PT ;  /* 0x0000001514167209 */ /* 0x005fce0007800000 */
.L_x_56:
[----:B------:R-:W-:Y:S05]  /*3980*/  WARPSYNC.ALL ;  /* 0x0000000000007948 */ /* 0x000fea0003800000 */
[----:B------:R-:W-:Y:S01]  /*3990*/  BAR.SYNC.DEFER_BLOCKING 0x0 ;  /* 0x0000000000007b1d */ /* 0x000fe20000010000 */
[----:B-1----:R-:W-:Y:S01]  /*39a0*/  FMNMX R20, R22, R47, !PT ;  /* 0x0000002f16147209 */ /* 0x002fe20007800000 */
[----:B------:R-:W-:Y:S01]  /*39b0*/  IMAD.MOV.U32 R18, RZ, RZ, RZ ;  /* 0x000000ffff127224 */ /* 0x000fe200078e00ff */
[----:B------:R-:W-:-:S03]  /*39c0*/  MOV R16, 0x437c0000 ;  /* 0x437c000000107802 */ /* 0x000fc60000000f00 */
[----:B------:R-:W-:Y:S04]  /*39d0*/  BSSY.RECONVERGENT B0, `(.L_x_58) ;  /* 0x0000015000007945 */ /* 0x000fe80003800200 */
[----:B------:R-:W-:Y:S05]  /*39e0*/  @P1 BRA `(.L_x_59) ;  /* 0x00000000004c1947 */ /* 0x000fea0003800000 */
[----:B------:R-:W-:Y:S02]  /*39f0*/  MOV R18, RZ ;  /* 0x000000ff00127202 */ /* 0x000fe40000000f00 */
[----:B0-----:R-:W-:-:S07]  /*3a00*/  MOV R22, R0 ;  /* 0x0000000000167202 */ /* 0x001fce0000000f00 */
.L_x_60:
[----:B-1----:R-:W-:Y:S01]  /*3a10*/  LEA R17, R22, UR10, 0x2 ;  /* 0x0000000a16117c11 */ /* 0x002fe2000f8e10ff */
[----:B------:R-:W-:Y:S01]  /*3a20*/  IMAD.MOV.U32 R24, RZ, RZ, 0x3bbb989d ;  /* 0x3bbb989dff187424 */ /* 0x000fe200078e00ff */
[----:B------:R-:W-:-:S03]  /*3a30*/  IADD3 R22, PT, PT, R5, R22, RZ ;  /* 0x0000001605167210 */ /* 0x000fc60007ffe0ff */
[----:B------:R-:W0:Y:S01]  /*3a40*/  LDS R19, [R17+0x800] ;  /* 0x0008000011137984 */ /* 0x000e220000000800 */
[----:B------:R-:W-:Y:S01]  /*3a50*/  ISETP.GE.AND P0, PT, R22, UR19, PT ;  /* 0x0000001316007c0c */ /* 0x000fe2000bf06270 */
[----:B0-----:R-:W-:-:S04]  /*3a60*/  FADD R19, -R20, R19 ;  /* 0x0000001314137221 */ /* 0x001fc80000000100 */
[----:B------:R-:W-:-:S04]  /*3a70*/  FFMA.SAT R21, R19, R24, 0.5 ;  /* 0x3f00000013157423 */ /* 0x000fc80000002018 */
[----:B------:R-:W-:-:S04]  /*3a80*/  FFMA.RM R21, R21, R16, 12582913 ;  /* 0x4b40000115157423 */ /* 0x000fc80000004010 */
[C---:B------:R-:W-:Y:S01]  /*3a90*/  FADD R24, R21.reuse, -12583039 ;  /* 0xcb40007f15187421 */ /* 0x040fe20000000000 */
[----:B------:R-:W-:-:S03]  /*3aa0*/  SHF.L.U32 R21, R21, 0x17, RZ ;  /* 0x0000001715157819 */ /* 0x000fc600000006ff */
[----:B------:R-:W-:-:S04]  /*3ab0*/  FFMA R24, R19, 1.4426950216293334961, -R24 ;  /* 0x3fb8aa3b13187823 */ /* 0x000fc80000000818 */
[----:B------:R-:W-:-:S06]  /*3ac0*/  FFMA R24, R19, 1.925963033500011079e-08, R24 ;  /* 0x32a5706013187823 */ /* 0x000fcc0000000018 */
[----:B------:R-:W0:Y:S02]  /*3ad0*/  MUFU.EX2 R24, R24 ;  /* 0x0000001800187308 */ /* 0x000e240000000800 */
[----:B0-----:R-:W-:-:S04]  /*3ae0*/  FMUL R21, R21, R24 ;  /* 0x0000001815157220 */ /* 0x001fc80000400000 */
[----:B------:R-:W-:Y:S01]  /*3af0*/  FADD R18, R21, R18 ;  /* 0x0000001215127221 */ /* 0x000fe20000000000 */
[----:B------:R1:W-:Y:S01]  /*3b00*/  STS [R17+0x800], R21 ;  /* 0x0008001511007388 */ /* 0x0003e20000000800 */
[----:B------:R-:W-:Y:S05]  /*3b10*/  @!P0 BRA `(.L_x_60) ;  /* 0xfffffffc00bc8947 */ /* 0x000fea000383ffff */
.L_x_59:
[----:B------:R-:W-:Y:S05]  /*3b20*/  BSYNC.RECONVERGENT B0 ;  /* 0x0000000000007941 */ /* 0x000fea0003800200 */
.L_x_58:
[----:B-1----:R-:W1:Y:S01]  /*3b30*/  SHFL.BFLY PT, R17, R18, 0x10, 0x1f ;  /* 0x0e001f0012117f89 */ /* 0x002e6200000e0000 */
[----:B------:R-:W-:Y:S02]  /*3b40*/  IMAD.MOV.U32 R26, RZ, RZ, 0x3bbb989d ;  /* 0x3bbb989dff1a7424 */ /* 0x000fe400078e00ff */
[----:B-1----:R-:W-:Y:S01]  /*3b50*/  FADD R21, R17, R18 ;  /* 0x0000001211157221 */ /* 0x002fe20000000000 */
[----:B------:R-:W-:-:S04]  /*3b60*/  @!P2 SHF.R.U32.HI R18, RZ, 0x3, R0 ;  /* 0x00000003ff12a819 */ /* 0x000fc80000011600 */
[----:B0-----:R-:W0:Y:S01]  /*3b70*/  SHFL.BFLY PT, R22, R21, 0x8, 0x1f ;  /* 0x0d001f0015167f89 */ /* 0x001e2200000e0000 */
[----:B------:R-:W-:Y:S01]  /*3b80*/  @!P2 LOP3.LUT R27, R18, 0x7c, RZ, 0xc0, !PT ;  /* 0x0000007c121ba812 */ /* 0x000fe200078ec0ff */
[----:B0-----:R-:W-:-:S05]  /*3b90*/  FADD R22, R21, R22 ;  /* 0x0000001615167221 */ /* 0x001fca0000000000 */
[----:B------:R-:W0:Y:S02]  /*3ba0*/  SHFL.BFLY PT, R17, R22, 0x4, 0x1f ;  /* 0x0c801f0016117f89 */ /* 0x000e2400000e0000 */
[----:B0-----:R-:W-:Y:S01]  /*3bb0*/  FADD R23, R22, R17 ;  /* 0x0000001116177221 */ /* 0x001fe20000000000 */
[----:B------:R-:W-:-:S04]  /*3bc0*/  FADD R17, -R20, R47 ;  /* 0x0000002f14117221 */ /* 0x000fc80000000100 */
[----:B------:R-:W0:Y:S01]  /*3bd0*/  SHFL.BFLY PT, R24, R23, 0x2, 0x1f ;  /* 0x0c401f0017187f89 */ /* 0x000e2200000e0000 */
[----:B------:R-:W-:-:S04]  /*3be0*/  FFMA.SAT R19, R17, R26, 0.5 ;  /* 0x3f00000011137423 */ /* 0x000fc8000000201a */
[----:B------:R-:W-:-:S04]  /*3bf0*/  FFMA.RM R19, R19, R16, 12582913 ;  /* 0x4b40000113137423 */ /* 0x000fc80000004010 */
[C---:B------:R-:W-:Y:S01]  /*3c00*/  FADD R16, R19.reuse, -12583039 ;  /* 0xcb40007f13107421 */ /* 0x040fe20000000000 */
[----:B------:R-:W-:-:S03]  /*3c10*/  SHF.L.U32 R21, R19, 0x17, RZ ;  /* 0x0000001713157819 */ /* 0x000fc600000006ff */
[----:B------:R-:W-:-:S04]  /*3c20*/  FFMA R16, R17, 1.4426950216293334961, -R16 ;  /* 0x3fb8aa3b11107823 */ /* 0x000fc80000000810 */
[----:B------:R-:W-:-:S06]  /*3c30*/  FFMA R16, R17, 1.925963033500011079e-08, R16 ;  /* 0x32a5706011107823 */ /* 0x000fcc0000000010 */
[----:B------:R-:W1:Y:S01]  /*3c40*/  MUFU.EX2 R16, R16 ;  /* 0x0000001000107308 */ /* 0x000e620000000800 */
[----:B0-----:R-:W-:-:S05]  /*3c50*/  FADD R24, R23, R24 ;  /* 0x0000001817187221 */ /* 0x001fca0000000000 */
[----:B------:R-:W0:Y:S01]  /*3c60*/  SHFL.BFLY PT, R25, R24, 0x1, 0x1f ;  /* 0x0c201f0018197f89 */ /* 0x000e2200000e0000 */
[----:B-1----:R-:W-:Y:S01]  /*3c70*/  FMUL R21, R21, R16 ;  /* 0x0000001015157220 */ /* 0x002fe20000400000 */
[----:B0-----:R-:W-:-:S05]  /*3c80*/  FADD R18, R24, R25 ;  /* 0x0000001918127221 */ /* 0x001fca0000000000 */
[----:B------:R0:W-:Y:S01]  /*3c90*/  @!P2 STS [R27+UR10+0x900], R18 ;  /* 0x000900121b00a988 */ /* 0x0001e2000800080a */
[----:B------:R-:W-:Y:S06]  /*3ca0*/  BAR.SYNC.DEFER_BLOCKING 0x0 ;  /* 0x0000000000007b1d */ /* 0x000fec0000010000 */
[----:B------:R-:W-:Y:S05]  /*3cb0*/  @P3 BRA `(.L_x_61) ;  /* 0x00000000004c3947 */ /* 0x000fea0003800000 */
[----:B------:R-:W-:Y:S01]  /*3cc0*/  IADD3 R16, PT, PT, R5, 0x1f, RZ ;  /* 0x0000001f05107810 */ /* 0x000fe20007ffe0ff */
[----:B------:R-:W-:-:S03]  /*3cd0*/  UMOV UR6, 0xffffffff ;  /* 0xffffffff00067882 */ /* 0x000fc60000000000 */
[----:B------:R-:W-:Y:S01]  /*3ce0*/  SHF.R.U32.HI R17, RZ, 0x5, R16 ;  /* 0x00000005ff117819 */ /* 0x000fe20000011610 */
[----:B------:R-:W-:-:S03]  /*3cf0*/  IMAD.MOV.U32 R16, RZ, RZ, RZ ;  /* 0x000000ffff107224 */ /* 0x000fc600078e00ff */
[C---:B------:R-:W-:Y:S02]  /*3d00*/  ISETP.GE.U32.AND P0, PT, R0.reuse, R17, PT ;  /* 0x000000110000720c */ /* 0x040fe40003f06070 */
[----:B------:R-:W-:-:S11]  /*3d10*/  LOP3.LUT R17, R0, 0x1f, RZ, 0xc0, !PT ;  /* 0x0000001f00117812 */ /* 0x000fd600078ec0ff */
[----:B------:R-:W-:-:S05]  /*3d20*/  @!P0 LEA R17, R17, UR10, 0x2 ;  /* 0x0000000a11118c11 */ /* 0x000fca000f8e10ff */
[----:B------:R1:W2:Y:S01]  /*3d30*/  @!P0 LDS R16, [R17+0x900] ;  /* 0x0009000011108984 */ /* 0x0002a20000000800 */
[----:B------:R-:W-:Y:S05]  /*3d40*/  BRA.DIV UR6, `(.L_x_62) ;  /* 0x0000005e06547947 */ /* 0x000fea000b800000 */
[----:B-12---:R-:W1:Y:S02]  /*3d50*/  SHFL.BFLY PT, R17, R16, 0x10, 0x1f ;  /* 0x0e001f0010117f89 */ /* 0x006e6400000e0000 */
[----:B-1----:R-:W-:-:S05]  /*3d60*/  FADD R17, R17, R16 ;  /* 0x0000001011117221 */ /* 0x002fca0000000000 */
[----:B0-----:R-:W0:Y:S02]  /*3d70*/  SHFL.BFLY PT, R18, R17, 0x8, 0x1f ;  /* 0x0d001f0011127f89 */ /* 0x001e2400000e0000 */
[----:B0-----:R-:W-:-:S05]  /*3d80*/  FADD R18, R17, R18 ;  /* 0x0000001211127221 */ /* 0x001fca0000000000 */
[----:B------:R-:W0:Y:S02]  /*3d90*/  SHFL.BFLY PT, R19, R18, 0x4, 0x1f ;  /* 0x0c801f0012137f89 */ /* 0x000e2400000e0000 */
[----:B0-----:R-:W-:-:S05]  /*3da0*/  FADD R19, R18, R19 ;  /* 0x0000001312137221 */ /* 0x001fca0000000000 */
[----:B------:R-:W0:Y:S02]  /*3db0*/  SHFL.BFLY PT, R22, R19, 0x2, 0x1f ;  /* 0x0c401f0013167f89 */ /* 0x000e2400000e0000 */
[----:B0-----:R-:W-:-:S05]  /*3dc0*/  FADD R22, R19, R22 ;  /* 0x0000001613167221 */ /* 0x001fca0000000000 */
[----:B------:R0:W1:Y:S02]  /*3dd0*/  SHFL.BFLY PT, R23, R22, 0x1, 0x1f ;  /* 0x0c201f0016177f89 */ /* 0x00006400000e0000 */
.L_x_222:
[----:B-1----:R-:W-:-:S07]  /*3de0*/  FADD R18, R22, R23 ;  /* 0x0000001716127221 */ /* 0x002fce0000000000 */
.L_x_61:
[----:B------:R-:W-:Y:S01]  /*3df0*/  ISETP.GE.AND P0, PT, R0, R3, PT ;  /* 0x000000030000720c */ /* 0x000fe20003f06270 */
[----:B------:R-:W-:Y:S05]  /*3e00*/  WARPSYNC.ALL ;  /* 0x0000000000007948 */ /* 0x000fea0003800000 */
[----:B------:R-:W-:Y:S01]  /*3e10*/  BAR.SYNC.DEFER_BLOCKING 0x0 ;  /* 0x0000000000007b1d */ /* 0x000fe20000010000 */
[----:B------:R-:W-:-:S05]  /*3e20*/  FFMA R11, R21, R11, R18 ;  /* 0x0000000b150b7223 */ /* 0x000fca0000000012 */
[----:B------:R-:W-:Y:S04]  /*3e30*/  BSSY.RECONVERGENT B0, `(.L_x_63) ;  /* 0x000003d000007945 */ /* 0x000fe80003800200 */
[----:B------:R-:W-:Y:S05]  /*3e40*/  @P0 BRA `(.L_x_64) ;  /* 0x0000000000ec0947 */ /* 0x000fea0003800000 */
[----:B------:R-:W-:Y:S01]  /*3e50*/  UISETP.GE.AND UP0, UPT, UR19, 0x1, UPT ;  /* 0x000000011300788c */ /* 0x000fe2000bf06270 */
[----:B------:R-:W-:-:S08]  /*3e60*/  MOV R31, RZ ;  /* 0x000000ff001f7202 */ /* 0x000fd00000000f00 */
[----:B------:R-:W-:Y:S05]  /*3e70*/  BRA.U !UP0, `(.L_x_65) ;  /* 0x0000000108dc7547 */ /* 0x000fea000b800000 */
[----:B------:R-:W-:Y:S02]  /*3e80*/  MOV R16, UR18 ;  /* 0x0000001200107c02 */ /* 0x000fe40008000f00 */
[----:B------:R-:W-:-:S03]  /*3e90*/  CS2R R30, SRZ ;  /* 0x00000000001e7805 */ /* 0x000fc6000001ff00 */
[----:B------:R-:W-:-:S05]  /*3ea0*/  VIADD R16, R16, 0xffffffff ;  /* 0xffffffff10107836 */ /* 0x000fca0000000000 */
[----:B------:R-:W-:Y:S02]  /*3eb0*/  ISETP.GE.U32.AND P0, PT, R16, 0x3, PT ;  /* 0x000000031000780c */ /* 0x000fe40003f06070 */
[----:B------:R-:W-:-:S04]  /*3ec0*/  MOV R16, UR17 ;  /* 0x0000001100107c02 */ /* 0x000fc80008000f00 */
[----:B------:R-:W-:-:S07]  /*3ed0*/  LOP3.LUT R16, R16, 0x3, RZ, 0xc0, !PT ;  /* 0x0000000310107812 */ /* 0x000fce00078ec0ff */
[----:B------:R-:W-:Y:S05]  /*3ee0*/  @!P0 BRA `(.L_x_66) ;  /* 0x0000000000608947 */ /* 0x000fea0003800000 */
[----:B------:R-:W-:Y:S01]  /*3ef0*/  IADD3 R30, PT, PT, -R16, UR18, RZ ;  /* 0x00000012101e7c10 */ /* 0x000fe2000fffe1ff */
[----:B------:R-:W-:Y:S01]  /*3f00*/  UMOV UR6, URZ ;  /* 0x000000ff00067c82 */ /* 0x000fe20008000000 */
[----:B------:R-:W-:-:S07]  /*3f10*/  MOV R31, RZ ;  /* 0x000000ff001f7202 */ /* 0x000fce0000000f00 */
.L_x_67:
[----:B------:R-:W1:Y:S01]  /*3f20*/  LDC.64 R28, c[0x0][0x390] ;  /* 0x0000e400ff1c7b82 */ /* 0x000e620000000a00 */
[----:B------:R-:W-:Y:S01]  /*3f30*/  UIADD3 UR11, UPT, UPT, UR6, UR5, URZ ;  /* 0x00000005060b7290 */ /* 0x000fe2000fffe0ff */
[----:B------:R-:W-:-:S05]  /*3f40*/  VIADD R16, R0, UR8 ;  /* 0x0000000800107c36 */ /* 0x000fca0008000000 */
[----:B------:R-:W-:-:S04]  /*3f50*/  IMAD R17, R3, UR11, R16 ;  /* 0x0000000b03117c24 */ /* 0x000fc8000f8e0210 */
[----:B-1----:R-:W-:-:S04]  /*3f60*/  IMAD.WIDE R28, R17, 0x4, R28 ;  /* 0x00000004111c7825 */ /* 0x002fc800078e021c */
[C---:B0-----:R-:W-:Y:S02]  /*3f70*/  IMAD.WIDE R26, R3.reuse, 0x4, R28 ;  /* 0x00000004031a7825 */ /* 0x041fe400078e021c */
[----:B------:R-:W2:Y:S02]  /*3f80*/  LDG.E.CONSTANT R28, desc[UR12][R28.64] ;  /* 0x0000000c1c1c7981 */ /* 0x000ea4000c1e9900 */
[C---:B------:R-:W-:Y:S02]  /*3f90*/  IMAD.WIDE R24, R3.reuse, 0x4, R26 ;  /* 0x0000000403187825 */ /* 0x040fe400078e021a */
[----:B------:R-:W3:Y:S02]  /*3fa0*/  LDG.E.CONSTANT R26, desc[UR12][R26.64] ;  /* 0x0000000c1a1a7981 */ /* 0x000ee4000c1e9900 */
[----:B------:R-:W-:Y:S02]  /*3fb0*/  IMAD.WIDE R22, R3, 0x4, R24 ;  /* 0x0000000403167825 */ /* 0x000fe400078e0218 */
[----:B------:R-:W4:Y:S04]  /*3fc0*/  LDG.E.CONSTANT R24, desc[UR12][R24.64] ;  /* 0x0000000c18187981 */ /* 0x000f28000c1e9900 */
[----:B------:R-:W5:Y:S01]  /*3fd0*/  LDG.E.CONSTANT R22, desc[UR12][R22.64] ;  /* 0x0000000c16167981 */ /* 0x000f62000c1e9900 */
[----:B------:R-:W-:-:S02]  /*3fe0*/  ULEA UR11, UR6, UR10, 0x2 ;  /* 0x0000000a060b7291 */ /* 0x000fc4000f8e10ff */
[----:B------:R-:W-:-:S06]  /*3ff0*/  UIADD3 UR6, UPT, UPT, UR6, 0x4, URZ ;  /* 0x0000000406067890 */ /* 0x000fcc000fffe0ff */
[----:B------:R-:W-:Y:S01]  /*4000*/  ISETP.NE.AND P0, PT, R30, UR6, PT ;  /* 0x000000061e007c0c */ /* 0x000fe2000bf05270 */
[----:B------:R-:W2:Y:S02]  /*4010*/  LDS.128 R16, [UR11+0x800] ;  /* 0x0008000bff107984 */ /* 0x000ea40008000c00 */
[----:B--2---:R-:W-:-:S04]  /*4020*/  FFMA R16, R16, R28, R31 ;  /* 0x0000001c10107223 */ /* 0x004fc8000000001f */
[----:B---3--:R-:W-:-:S04]  /*4030*/  FFMA R17, R17, R26, R16 ;  /* 0x0000001a11117223 */ /* 0x008fc80000000010 */
[----:B----4-:R-:W-:-:S04]  /*4040*/  FFMA R18, R18, R24, R17 ;  /* 0x0000001812127223 */ /* 0x010fc80000000011 */
[----:B-----5:R-:W-:Y:S01]  /*4050*/  FFMA R31, R19, R22, R18 ;  /* 0x00000016131f7223 */ /* 0x020fe20000000012 */
[----:B------:R-:W-:Y:S06]  /*4060*/  @P0 BRA `(.L_x_67) ;  /* 0xfffffffc00ac0947 */ /* 0x000fec000383ffff */
.L_x_66:
[----:B0-----:R-:W-:-:S04]  /*4070*/  MOV R22, UR17 ;  /* 0x0000001100167c02 */ /* 0x001fc80008000f00 */
[----:B------:R-:W-:-:S04]  /*4080*/  LOP3.LUT R22, R22, 0x3, RZ, 0xc0, !PT ;  /* 0x0000000316167812 */ /* 0x000fc800078ec0ff */
[----:B------:R-:W-:-:S13]  /*4090*/  ISETP.NE.AND P0, PT, R22, RZ, PT ;  /* 0x000000ff1600720c */ /* 0x000fda0003f05270 */
[----:B------:R-:W-:Y:S05]  /*40a0*/  @!P0 BRA `(.L_x_65) ;  /* 0x0000000000508947 */ /* 0x000fea0003800000 */
[----:B------:R-:W0:Y:S01]  /*40b0*/  LDC.64 R16, c[0x0][0x390] ;  /* 0x0000e400ff107b82 */ /* 0x000e220000000a00 */
[----:B------:R-:W-:Y:S01]  /*40c0*/  IADD3 R18, PT, PT, R30, UR5, RZ ;  /* 0x000000051e127c10 */ /* 0x000fe2000fffe0ff */
[----:B------:R-:W-:-:S04]  /*40d0*/  VIADD R19, R0, UR8 ;  /* 0x0000000800137c36 */ /* 0x000fc80008000000 */
[----:B------:R-:W-:-:S04]  /*40e0*/  IMAD R19, R18, R3, R19 ;  /* 0x0000000312137224 */ /* 0x000fc800078e0213 */
[----:B0-----:R-:W-:-:S05]  /*40f0*/  IMAD.WIDE R16, R19, 0x4, R16 ;  /* 0x0000000413107825 */ /* 0x001fca00078e0210 */
[----:B------:R-:W2:Y:S01]  /*4100*/  LDG.E.CONSTANT R19, desc[UR12][R16.64] ;  /* 0x0000000c10137981 */ /* 0x000ea2000c1e9900 */
[----:B------:R-:W-:Y:S02]  /*4110*/  LEA R30, R30, UR10, 0x2 ;  /* 0x0000000a1e1e7c11 */ /* 0x000fe4000f8e10ff */
[----:B------:R-:W-:-:S03]  /*4120*/  ISETP.NE.AND P0, PT, R22, 0x1, PT ;  /* 0x000000011600780c */ /* 0x000fc60003f05270 */
[----:B------:R-:W2:Y:S02]  /*4130*/  LDS R18, [R30+0x800] ;  /* 0x000800001e127984 */ /* 0x000ea40000000800 */
[----:B--2---:R-:W-:-:S08]  /*4140*/  FFMA R31, R18, R19, R31 ;  /* 0x00000013121f7223 */ /* 0x004fd0000000001f */
[----:B------:R-:W-:Y:S05]  /*4150*/  @!P0 BRA `(.L_x_65) ;  /* 0x0000000000248947 */ /* 0x000fea0003800000 */
[----:B------:R-:W-:Y:S01]  /*4160*/  ISETP.NE.AND P0, PT, R22, 0x2, PT ;  /* 0x000000021600780c */ /* 0x000fe20003f05270 */
[C---:B------:R-:W-:Y:S01]  /*4170*/  IMAD.WIDE R16, R3.reuse, 0x4, R16 ;  /* 0x0000000403107825 */ /* 0x040fe200078e0210 */
[----:B------:R-:W0:Y:S11]  /*4180*/  LDS R22, [R30+0x804] ;  /* 0x000804001e167984 */ /* 0x000e360000000800 */
[----:B------:R-:W-:Y:S01]  /*4190*/  @P0 IMAD.WIDE R18, R3, 0x4, R16 ;  /* 0x0000000403120825 */ /* 0x000fe200078e0210 */
[----:B------:R-:W1:Y:S04]  /*41a0*/  @P0 LDS R24, [R30+0x808] ;  /* 0x000808001e180984 */ /* 0x000e680000000800 */
[----:B------:R-:W0:Y:S04]  /*41b0*/  LDG.E.CONSTANT R16, desc[UR12][R16.64] ;  /* 0x0000000c10107981 */ /* 0x000e28000c1e9900 */
[----:B------:R-:W1:Y:S01]  /*41c0*/  @P0 LDG.E.CONSTANT R18, desc[UR12][R18.64] ;  /* 0x0000000c12120981 */ /* 0x000e62000c1e9900 */
[----:B0-----:R-:W-:-:S04]  /*41d0*/  FFMA R31, R22, R16, R31 ;  /* 0x00000010161f7223 */ /* 0x001fc8000000001f */
[----:B-1----:R-:W-:-:S07]  /*41e0*/  @P0 FFMA R31, R24, R18, R31 ;  /* 0x00000012181f0223 */ /* 0x002fce000000001f */
.L_x_65:
[----:B------:R-:W-:-:S07]  /*41f0*/  FFMA R36, R36, R21, R31 ;  /* 0x0000001524247223 */ /* 0x000fce000000001f */
.L_x_64:
[----:B------:R-:W-:Y:S05]  /*4200*/  BSYNC.RECONVERGENT B0 ;  /* 0x0000000000007941 */ /* 0x000fea0003800200 */
.L_x_63:
[----:B------:R-:W-:Y:S01]  /*4210*/  IADD3 R16, PT, PT, R0, R5, RZ ;  /* 0x0000000500107210 */ /* 0x000fe20007ffe0ff */
[----:B------:R-:W-:Y:S03]  /*4220*/  BSSY.RECONVERGENT B0, `(.L_x_68) ;  /* 0x000003c000007945 */ /* 0x000fe60003800200 */
[----:B------:R-:W-:-:S13]  /*4230*/  ISETP.GE.AND P0, PT, R16, R3, PT ;  /* 0x000000031000720c */ /* 0x000fda0003f06270 */
[----:B------:R-:W-:Y:S05]  /*4240*/  @P0 BRA `(.L_x_69) ;  /* 0x0000000000e40947 */ /* 0x000fea0003800000 */
[----:B------:R-:W-:Y:S01]  /*4250*/  UISETP.GE.AND UP0, UPT, UR19, 0x1, UPT ;  /* 0x000000011300788c */ /* 0x000fe2000bf06270 */
[----:B------:R-:W-:-:S08]  /*4260*/  MOV R31, RZ ;  /* 0x000000ff001f7202 */ /* 0x000fd00000000f00 */
[----:B------:R-:W-:Y:S05]  /*4270*/  BRA.U !UP0, `(.L_x_70) ;  /* 0x0000000108d47547 */ /* 0x000fea000b800000 */
[----:B------:R-:W-:Y:S01]  /*4280*/  IMAD.U32 R16, RZ, RZ, UR18 ;  /* 0x00000012ff107e24 */ /* 0x000fe2000f8e00ff */
[----:B------:R-:W-:-:S04]  /*4290*/  CS2R R30, SRZ ;  /* 0x00000000001e7805 */ /* 0x000fc8000001ff00 */
[----:B------:R-:W-:-:S04]  /*42a0*/  IADD3 R16, PT, PT, R16, -0x1, RZ ;  /* 0xffffffff10107810 */ /* 0x000fc80007ffe0ff */
[----:B------:R-:W-:Y:S02]  /*42b0*/  ISETP.GE.U32.AND P0, PT, R16, 0x3, PT ;  /* 0x000000031000780c */ /* 0x000fe40003f06070 */
[----:B------:R-:W-:-:S04]  /*42c0*/  MOV R16, UR17 ;  /* 0x0000001100107c02 */ /* 0x000fc80008000f00 */
[----:B------:R-:W-:-:S07]  /*42d0*/  LOP3.LUT R16, R16, 0x3, RZ, 0xc0, !PT ;  /* 0x0000000310107812 */ /* 0x000fce00078ec0ff */
[----:B------:R-:W-:Y:S05]  /*42e0*/  @!P0 BRA `(.L_x_71) ;  /* 0x00000000005c8947 */ /* 0x000fea0003800000 */
[----:B------:R-:W-:Y:S01]  /*42f0*/  IADD3 R30, PT, PT, -R16, UR18, RZ ;  /* 0x00000012101e7c10 */ /* 0x000fe2000fffe1ff */
[----:B------:R-:W-:Y:S01]  /*4300*/  IMAD.MOV.U32 R31, RZ, RZ, RZ ;  /* 0x000000ffff1f7224 */ /* 0x000fe200078e00ff */
[----:B------:R-:W-:-:S06]  /*4310*/  UMOV UR6, URZ ;  /* 0x000000ff00067c82 */ /* 0x000fcc0008000000 */
.L_x_72:
[----:B------:R-:W1:Y:S01]  /*4320*/  LDC.64 R28, c[0x0][0x390] ;  /* 0x0000e400ff1c7b82 */ /* 0x000e620000000a00 */
[----:B------:R-:W-:-:S06]  /*4330*/  UIADD3 UR11, UPT, UPT, UR6, UR5, URZ ;  /* 0x00000005060b7290 */ /* 0x000fcc000fffe0ff */
        /* <DEDUP_REMOVED lines=18> */
.L_x_71:
[----:B0-----:R-:W-:-:S04]  /*4460*/  MOV R22, UR17 ;  /* 0x0000001100167c02 */ /* 0x001fc80008000f00 */
[----:B------:R-:W-:-:S04]  /*4470*/  LOP3.LUT R22, R22, 0x3, RZ, 0xc0, !PT ;  /* 0x0000000316167812 */ /* 0x000fc800078ec0ff */
[----:B------:R-:W-:-:S13]  /*4480*/  ISETP.NE.AND P0, PT, R22, RZ, PT ;  /* 0x000000ff1600720c */ /* 0x000fda0003f05270 */
[----:B------:R-:W-:Y:S05]  /*4490*/  @!P0 BRA `(.L_x_70) ;  /* 0x00000000004c8947 */ /* 0x000fea0003800000 */
[----:B------:R-:W0:Y:S01]  /*44a0*/  LDC.64 R16, c[0x0][0x390] ;  /* 0x0000e400ff107b82 */ /* 0x000e220000000a00 */
[----:B------:R-:W-:-:S05]  /*44b0*/  IADD3 R18, PT, PT, R30, UR5, RZ ;  /* 0x000000051e127c10 */ /* 0x000fca000fffe0ff */
        /* <DEDUP_REMOVED lines=17> */
.L_x_70:
[----:B------:R-:W-:-:S07]  /*45d0*/  FFMA R38, R38, R21, R31 ;  /* 0x0000001526267223 */ /* 0x000fce000000001f */
.L_x_69:
[----:B------:R-:W-:Y:S05]  /*45e0*/  BSYNC.RECONVERGENT B0 ;  /* 0x0000000000007941 */ /* 0x000fea0003800200 */
.L_x_68:
[----:B------:R-:W-:Y:S01]  /*45f0*/  IADD3 R16, PT, PT, R5, R5, R0 ;  /* 0x0000000505107210 */ /* 0x000fe20007ffe000 */
[----:B------:R-:W-:Y:S03]  /*4600*/  BSSY.RECONVERGENT B0, `(.L_x_73) ;  /* 0x000003c000007945 */ /* 0x000fe60003800200 */
[----:B------:R-:W-:-:S13]  /*4610*/  ISETP.GE.AND P0, PT, R16, R3, PT ;  /* 0x000000031000720c */ /* 0x000fda0003f06270 */
[----:B------:R-:W-:Y:S05]  /*4620*/  @P0 BRA `(.L_x_74) ;  /* 0x0000000000e40947 */ /* 0x000fea0003800000 */
[----:B------:R-:W-:Y:S01]  /*4630*/  UISETP.GE.AND UP0, UPT, UR19, 0x1, UPT ;  /* 0x000000011300788c */ /* 0x000fe2000bf06270 */
[----:B------:R-:W-:-:S08]  /*4640*/  IMAD.MOV.U32 R31, RZ, RZ, RZ ;  /* 0x000000ffff1f7224 */ /* 0x000fd000078e00ff */
[----:B------:R-:W-:Y:S05]  /*4650*/  BRA.U !UP0, `(.L_x_75) ;  /* 0x0000000108d47547 */ /* 0x000fea000b800000 */
[----:B------:R-:W-:Y:S02]  /*4660*/  MOV R16, UR18 ;  /* 0x0000001200107c02 */ /* 0x000fe40008000f00 */
[----:B------:R-:W-:Y:S02]  /*4670*/  CS2R R30, SRZ ;  /* 0x00000000001e7805 */ /* 0x000fe4000001ff00 */
[----:B------:R-:W-:-:S04]  /*4680*/  IADD3 R16, PT, PT, R16, -0x1, RZ ;  /* 0xffffffff10107810 */ /* 0x000fc80007ffe0ff */
[----:B------:R-:W-:Y:S01]  /*4690*/  ISETP.GE.U32.AND P0, PT, R16, 0x3, PT ;  /* 0x000000031000780c */ /* 0x000fe20003f06070 */
[----:B------:R-:W-:-:S05]  /*46a0*/  IMAD.U32 R16, RZ, RZ, UR17 ;  /* 0x00000011ff107e24 */ /* 0x000fca000f8e00ff */
[----:B------:R-:W-:-:S07]  /*46b0*/  LOP3.LUT R16, R16, 0x3, RZ, 0xc0, !PT ;  /* 0x0000000310107812 */ /* 0x000fce00078ec0ff */
[----:B------:R-:W-:Y:S05]  /*46c0*/  @!P0 BRA `(.L_x_76) ;  /* 0x00000000005c8947 */ /* 0x000fea0003800000 */
[----:B------:R-:W-:Y:S01]  /*46d0*/  IADD3 R30, PT, PT, -R16, UR18, RZ ;  /* 0x00000012101e7c10 */ /* 0x000fe2000fffe1ff */
[----:B------:R-:W-:Y:S01]  /*46e0*/  UMOV UR6, URZ ;  /* 0x000000ff00067c82 */ /* 0x000fe20008000000 */
[----:B------:R-:W-:-:S07]  /*46f0*/  MOV R31, RZ ;  /* 0x000000ff001f7202 */ /* 0x000fce0000000f00 */
.L_x_77:
        /* <DEDUP_REMOVED lines=20> */
.L_x_76:
[----:B0-----:R-:W-:-:S04]  /*4840*/  MOV R22, UR17 ;  /* 0x0000001100167c02 */ /* 0x001fc80008000f00 */
[----:B------:R-:W-:-:S04]  /*4850*/  LOP3.LUT R22, R22, 0x3, RZ, 0xc0, !PT ;  /* 0x0000000316167812 */ /* 0x000fc800078ec0ff */
[----:B------:R-:W-:-:S13]  /*4860*/  ISETP.NE.AND P0, PT, R22, RZ, PT ;  /* 0x000000ff1600720c */ /* 0x000fda0003f05270 */
[----:B------:R-:W-:Y:S05]  /*4870*/  @!P0 BRA `(.L_x_75) ;  /* 0x00000000004c8947 */ /* 0x000fea0003800000 */
[----:B------:R-:W0:Y:S01]  /*4880*/  LDC.64 R16, c[0x0][0x390] ;  /* 0x0000e400ff107b82 */ /* 0x000e220000000a00 */
        /* <DEDUP_REMOVED lines=18> */
.L_x_75:
[----:B------:R-:W-:-:S07]  /*49b0*/  FFMA R40, R40, R21, R31 ;  /* 0x0000001528287223 */ /* 0x000fce000000001f */
.L_x_74:
[----:B------:R-:W-:Y:S05]  /*49c0*/  BSYNC.RECONVERGENT B0 ;  /* 0x0000000000007941 */ /* 0x000fea0003800200 */
.L_x_73:
[-C--:B------:R-:W-:Y:S01]  /*49d0*/  IADD3 R30, PT, PT, R5, R5.reuse, R0 ;  /* 0x00000005051e7210 */ /* 0x080fe20007ffe000 */
[----:B------:R-:W-:Y:S03]  /*49e0*/  BSSY.RECONVERGENT B0, `(.L_x_78) ;  /* 0x000003e000007945 */ /* 0x000fe60003800200 */
[----:B------:R-:W-:-:S04]  /*49f0*/  IADD3 R16, PT, PT, R30, R5, RZ ;  /* 0x000000051e107210 */ /* 0x000fc80007ffe0ff */
[----:B------:R-:W-:-:S13]  /*4a00*/  ISETP.GE.AND P0, PT, R16, R3, PT ;  /* 0x000000031000720c */ /* 0x000fda0003f06270 */
[----:B------:R-:W-:Y:S05]  /*4a10*/  @P0 BRA `(.L_x_79) ;  /* 0x0000000000e80947 */ /* 0x000fea0003800000 */
[----:B------:R-:W-:Y:S01]  /*4a20*/  UISETP.GE.AND UP0, UPT, UR19, 0x1, UPT ;  /* 0x000000011300788c */ /* 0x000fe2000bf06270 */
[----:B------:R-:W-:-:S08]  /*4a30*/  MOV R31, RZ ;  /* 0x000000ff001f7202 */ /* 0x000fd00000000f00 */
[----:B------:R-:W-:Y:S05]  /*4a40*/  BRA.U !UP0, `(.L_x_80) ;  /* 0x0000000108d87547 */ /* 0x000fea000b800000 */
[----:B------:R-:W-:Y:S01]  /*4a50*/  IMAD.U32 R16, RZ, RZ, UR18 ;  /* 0x00000012ff107e24 */ /* 0x000fe2000f8e00ff */
[----:B------:R-:W-:Y:S01]  /*4a60*/  MOV R43, RZ ;  /* 0x000000ff002b7202 */ /* 0x000fe20000000f00 */
[----:B------:R-:W-:-:S03]  /*4a70*/  IMAD.MOV.U32 R31, RZ, RZ, RZ ;  /* 0x000000ffff1f7224 */ /* 0x000fc600078e00ff */
[----:B------:R-:W-:-:S04]  /*4a80*/  IADD3 R16, PT, PT, R16, -0x1, RZ ;  /* 0xffffffff10107810 */ /* 0x000fc80007ffe0ff */
[----:B------:R-:W-:Y:S02]  /*4a90*/  ISETP.GE.U32.AND P0, PT, R16, 0x3, PT ;  /* 0x000000031000780c */ /* 0x000fe40003f06070 */
[----:B------:R-:W-:-:S04]  /*4aa0*/  MOV R16, UR17 ;  /* 0x0000001100107c02 */ /* 0x000fc80008000f00 */
[----:B------:R-:W-:-:S07]  /*4ab0*/  LOP3.LUT R16, R16, 0x3, RZ, 0xc0, !PT ;  /* 0x0000000310107812 */ /* 0x000fce00078ec0ff */
[----:B------:R-:W-:Y:S05]  /*4ac0*/  @!P0 BRA `(.L_x_81) ;  /* 0x00000000005c8947 */ /* 0x000fea0003800000 */
[----:B------:R-:W-:Y:S01]  /*4ad0*/  IADD3 R43, PT, PT, -R16, UR18, RZ ;  /* 0x00000012102b7c10 */ /* 0x000fe2000fffe1ff */
[----:B------:R-:W-:Y:S01]  /*4ae0*/  UMOV UR6, URZ ;  /* 0x000000ff00067c82 */ /* 0x000fe20008000000 */
[----:B------:R-:W-:-:S07]  /*4af0*/  MOV R31, RZ ;  /* 0x000000ff001f7202 */ /* 0x000fce0000000f00 */
.L_x_82:
        /* <DEDUP_REMOVED lines=20> */
.L_x_81:
[----:B0-----:R-:W-:-:S05]  /*4c40*/  IMAD.U32 R22, RZ, RZ, UR17 ;  /* 0x00000011ff167e24 */ /* 0x001fca000f8e00ff */
        /* <DEDUP_REMOVED lines=22> */
.L_x_80:
[----:B------:R-:W-:-:S07]  /*4db0*/  FFMA R42, R42, R21, R31 ;  /* 0x000000152a2a7223 */ /* 0x000fce000000001f */
.L_x_79:
[----:B------:R-:W-:Y:S05]  /*4dc0*/  BSYNC.RECONVERGENT B0 ;  /* 0x0000000000007941 */ /* 0x000fea0003800200 */
.L_x_78:
[----:B------:R-:W-:Y:S01]  /*4dd0*/  IADD3 R16, PT, PT, R5, R30, R5 ;  /* 0x0000001e05107210 */ /* 0x000fe20007ffe005 */
[----:B------:R-:W-:Y:S03]  /*4de0*/  BSSY.RECONVERGENT B0, `(.L_x_83) ;  /* 0x000003d000007945 */ /* 0x000fe60003800200 */
        /* <DEDUP_REMOVED lines=16> */
.L_x_87:
        /* <DEDUP_REMOVED lines=20> */
.L_x_86:
        /* <DEDUP_REMOVED lines=23> */
.L_x_85:
[----:B------:R-:W-:-:S07]  /*51a0*/  FFMA R44, R44, R21, R31 ;  /* 0x000000152c2c7223 */ /* 0x000fce000000001f */
.L_x_84:
[----:B------:R-:W-:Y:S05]  /*51b0*/  BSYNC.RECONVERGENT B0 ;  /* 0x0000000000007941 */ /* 0x000fea0003800200 */
.L_x_83:
[--C-:B------:R-:W-:Y:S01]  /*51c0*/  IADD3 R30, PT, PT, R5, R30, R5.reuse ;  /* 0x0000001e051e7210 */ /* 0x100fe20007ffe005 */
[----:B------:R-:W-:Y:S01]  /*51d0*/  BSSY.RECONVERGENT B0, `(.L_x_88) ;  /* 0x000003f000007945 */ /* 0x000fe20003800200 */
[----:B------:R-:W-:Y:S02]  /*51e0*/  IMAD.IADD R28, R10, 0x1, R5 ;  /* 0x000000010a1c7824 */ /* 0x000fe400078e0205 */
[----:B------:R-:W-:-:S04]  /*51f0*/  IADD3 R16, PT, PT, R30, R5, RZ ;  /* 0x000000051e107210 */ /* 0x000fc80007ffe0ff */
[----:B------:R-:W-:-:S13]  /*5200*/  ISETP.GE.AND P0, PT, R16, R3, PT ;  /* 0x000000031000720c */ /* 0x000fda0003f06270 */
[----:B------:R-:W-:Y:S05]  /*5210*/  @P0 BRA `(.L_x_89) ;  /* 0x0000000000e80947 */ /* 0x000fea0003800000 */
[----:B------:R-:W-:Y:S01]  /*5220*/  UISETP.GE.AND UP0, UPT, UR19, 0x1, UPT ;  /* 0x000000011300788c */ /* 0x000fe2000bf06270 */
[----:B------:R-:W-:-:S08]  /*5230*/  MOV R29, RZ ;  /* 0x000000ff001d7202 */ /* 0x000fd00000000f00 */
[----:B------:R-:W-:Y:S05]  /*5240*/  BRA.U !UP0, `(.L_x_90) ;  /* 0x0000000108d87547 */ /* 0x000fea000b800000 */
[----:B------:R-:W-:Y:S01]  /*5250*/  MOV R16, UR18 ;  /* 0x0000001200107c02 */ /* 0x000fe20008000f00 */
[----:B------:R-:W-:Y:S01]  /*5260*/  IMAD.MOV.U32 R31, RZ, RZ, RZ ;  /* 0x000000ffff1f7224 */ /* 0x000fe200078e00ff */
[----:B------:R-:W-:-:S03]  /*5270*/  MOV R29, RZ ;  /* 0x000000ff001d7202 */ /* 0x000fc60000000f00 */
        /* <DEDUP_REMOVED lines=8> */
.L_x_92:
[----:B0-----:R-:W0:Y:S01]  /*5300*/  LDC.64 R26, c[0x0][0x390] ;  /* 0x0000e400ff1a7b82 */ /* 0x001e220000000a00 */
[----:B------:R-:W-:-:S06]  /*5310*/  UIADD3 UR11, UPT, UPT, UR6, UR5, URZ ;  /* 0x00000005060b7290 */ /* 0x000fcc000fffe0ff */
[----:B------:R-:W-:-:S04]  /*5320*/  IMAD R17, R3, UR11, R28 ;  /* 0x0000000b03117c24 */ /* 0x000fc8000f8e021c */
[----:B0-----:R-:W-:-:S04]  /*5330*/  IMAD.WIDE R26, R17, 0x4, R26 ;  /* 0x00000004111a7825 */ /* 0x001fc800078e021a */
[C---:B------:R-:W-:Y:S02]  /*5340*/  IMAD.WIDE R24, R3.reuse, 0x4, R26 ;  /* 0x0000000403187825 */ /* 0x040fe400078e021a */
[----:B------:R-:W2:Y:S02]  /*5350*/  LDG.E.CONSTANT R26, desc[UR12][R26.64] ;  /* 0x0000000c1a1a7981 */ /* 0x000ea4000c1e9900 */
[C---:B------:R-:W-:Y:S02]  /*5360*/  IMAD.WIDE R22, R3.reuse, 0x4, R24 ;  /* 0x0000000403167825 */ /* 0x040fe400078e0218 */
[----:B------:R-:W3:Y:S04]  /*5370*/  LDG.E.CONSTANT R24, desc[UR12][R24.64] ;  /* 0x0000000c18187981 */ /* 0x000ee8000c1e9900 */
[----:B------:R0:W4:Y:S02]  /*5380*/  LDG.E.CONSTANT R43, desc[UR12][R22.64] ;  /* 0x0000000c162b7981 */ /* 0x000124000c1e9900 */
[----:B0-----:R-:W-:-:S05]  /*5390*/  IMAD.WIDE R22, R3, 0x4, R22 ;  /* 0x0000000403167825 */ /* 0x001fca00078e0216 */
[----:B------:R-:W5:Y:S01]  /*53a0*/  LDG.E.CONSTANT R45, desc[UR12][R22.64] ;  /* 0x0000000c162d7981 */ /* 0x000f62000c1e9900 */
[----:B------:R-:W-:Y:S02]  /*53b0*/  ULEA UR11, UR6, UR10, 0x2 ;  /* 0x0000000a060b7291 */ /* 0x000fe4000f8e10ff */
        /* <DEDUP_REMOVED lines=8> */
.L_x_91:
        /* <DEDUP_REMOVED lines=23> */
.L_x_90:
[----:B------:R-:W-:-:S07]  /*55b0*/  FFMA R46, R46, R21, R29 ;  /* 0x000000152e2e7223 */ /* 0x000fce000000001d */
.L_x_89:
[----:B------:R-:W-:Y:S05]  /*55c0*/  BSYNC.RECONVERGENT B0 ;  /* 0x0000000000007941 */ /* 0x000fea0003800200 */
.L_x_88:
[----:B------:R-:W-:Y:S01]  /*55d0*/  IADD3 R16, PT, PT, R5, R30, R5 ;  /* 0x0000001e05107210 */ /* 0x000fe20007ffe005 */
[----:B------:R-:W-:Y:S01]  /*55e0*/  BSSY.RECONVERGENT B0, `(.L_x_93) ;  /* 0x000003e000007945 */ /* 0x000fe20003800200 */
[----:B------:R-:W-:Y:S02]  /*55f0*/  IADD3 R28, PT, PT, R28, R5, RZ ;  /* 0x000000051c1c7210 */ /* 0x000fe40007ffe0ff */
        /* <DEDUP_REMOVED lines=16> */
.L_x_97:
        /* <DEDUP_REMOVED lines=20> */
.L_x_96:
        /* <DEDUP_REMOVED lines=23> */
.L_x_95:
[----:B------:R-:W-:-:S07]  /*59b0*/  FFMA R48, R48, R21, R29 ;  /* 0x0000001530307223 */ /* 0x000fce000000001d */
.L_x_94:
[----:B------:R-:W-:Y:S05]  /*59c0*/  BSYNC.RECONVERGENT B0 ;  /* 0x0000000000007941 */ /* 0x000fea0003800200 */
.L_x_93:
        /* <DEDUP_REMOVED lines=20> */
.L_x_102:
        /* <DEDUP_REMOVED lines=20> */
.L_x_101:
        /* <DEDUP_REMOVED lines=23> */
.L_x_100:
[----:B------:R-:W-:-:S07]  /*5dc0*/  FFMA R50, R50, R21, R29 ;  /* 0x0000001532327223 */ /* 0x000fce000000001d */
.L_x_99:
[----:B------:R-:W-:Y:S05]  /*5dd0*/  BSYNC.RECONVERGENT B0 ;  /* 0x0000000000007941 */ /* 0x000fea0003800200 */
.L_x_98:
        /* <DEDUP_REMOVED lines=19> */
.L_x_107:
        /* <DEDUP_REMOVED lines=20> */
.L_x_106:
        /* <DEDUP_REMOVED lines=23> */
.L_x_105:
[----:B------:R-:W-:-:S07]  /*61c0*/  FFMA R52, R52, R21, R29 ;  /* 0x0000001534347223 */ /* 0x000fce000000001d */
.L_x_104:
[----:B------:R-:W-:Y:S05]  /*61d0*/  BSYNC.RECONVERGENT B0 ;  /* 0x0000000000007941 */ /* 0x000fea0003800200 */
.L_x_103:
        /* <DEDUP_REMOVED lines=20> */
.L_x_112:
        /* <DEDUP_REMOVED lines=20> */
.L_x_111:
        /* <DEDUP_REMOVED lines=23> */
.L_x_110:
[----:B------:R-:W-:-:S07]  /*65d0*/  FFMA R54, R54, R21, R29 ;  /* 0x0000001536367223 */ /* 0x000fce000000001d */
.L_x_109:
[----:B------:R-:W-:Y:S05]  /*65e0*/  BSYNC.RECONVERGENT B0 ;  /* 0x0000000000007941 */ /* 0x000fea0003800200 */
.L_x_108:
        /* <DEDUP_REMOVED lines=19> */
.L_x_117:
        /* <DEDUP_REMOVED lines=20> */
.L_x_116:
        /* <DEDUP_REMOVED lines=23> */
.L_x_115:
[----:B------:R-:W-:-:S07]  /*69d0*/  FFMA R56, R56, R21, R29 ;  /* 0x0000001538387223 */ /* 0x000fce000000001d */
.L_x_114:
[----:B------:R-:W-:Y:S05]  /*69e0*/  BSYNC.RECONVERGENT B0 ;  /* 0x0000000000007941 */ /* 0x000fea0003800200 */
.L_x_113:
        /* <DEDUP_REMOVED lines=20> */
.L_x_122:
        /* <DEDUP_REMOVED lines=20> */
.L_x_121:
        /* <DEDUP_REMOVED lines=23> */
.L_x_120:
[----:B------:R-:W-:-:S07]  /*6de0*/  FFMA R58, R58, R21, R29 ;  /* 0x000000153a3a7223 */ /* 0x000fce000000001d */
.L_x_119:
[----:B------:R-:W-:Y:S05]  /*6df0*/  BSYNC.RECONVERGENT B0 ;  /* 0x0000000000007941 */ /* 0x000fea0003800200 */
.L_x_118:
        /* <DEDUP_REMOVED lines=19> */
.L_x_127:
        /* <DEDUP_REMOVED lines=20> */
.L_x_126:
        /* <DEDUP_REMOVED lines=23> */
.L_x_125:
[----:B------:R-:W-:-:S07]  /*71e0*/  FFMA R60, R60, R21, R29 ;  /* 0x000000153c3c7223 */ /* 0x000fce000000001d */
.L_x_124:
[----:B------:R-:W-:Y:S05]  /*71f0*/  BSYNC.RECONVERGENT B0 ;  /* 0x0000000000007941 */ /* 0x000fea0003800200 */
.L_x_123:
        /* <DEDUP_REMOVED lines=20> */
.L_x_132:
        /* <DEDUP_REMOVED lines=20> */
.L_x_131:
        /* <DEDUP_REMOVED lines=23> */
.L_x_130:
[----:B------:R-:W-:-:S07]  /*75f0*/  FFMA R35, R35, R21, R29 ;  /* 0x0000001523237223 */ /* 0x000fce000000001d */
.L_x_129:
[----:B------:R-:W-:Y:S05]  /*7600*/  BSYNC.RECONVERGENT B0 ;  /* 0x0000000000007941 */ /* 0x000fea0003800200 */
.L_x_128:
[----:B------:R-:W-:Y:S01]  /*7610*/  IADD3 R16, PT, PT, R5, R30, R5 ;  /* 0x0000001e05107210 */ /* 0x000fe20007ffe005 */
[----:B------:R-:W-:Y:S03]  /*7620*/  BSSY.RECONVERGENT B0, `(.L_x_133) ;  /* 0x000003f000007945 */ /* 0x000fe60003800200 */
        /* <DEDUP_REMOVED lines=16> */
.L_x_137:
[----:B0-----:R-:W0:Y:S01]  /*7730*/  LDC.64 R26, c[0x0][0x390] ;  /* 0x0000e400ff1a7b82 */ /* 0x001e220000000a00 */
[----:B------:R-:W-:Y:S01]  /*7740*/  UIADD3 UR11, UPT, UPT, UR6, UR5, URZ ;  /* 0x00000005060b7290 */ /* 0x000fe2000fffe0ff */
[----:B------:R-:W-:-:S05]  /*7750*/  IADD3 R16, PT, PT, R28, R5, RZ ;  /* 0x000000051c107210 */ /* 0x000fca0007ffe0ff */
        /* <DEDUP_REMOVED lines=18> */
.L_x_136:
[----:B0-----:R-:W-:-:S05]  /*7880*/  IMAD.U32 R22, RZ, RZ, UR17 ;  /* 0x00000011ff167e24 */ /* 0x001fca000f8e00ff */
[----:B------:R-:W-:-:S04]  /*7890*/  LOP3.LUT R22, R22, 0x3, RZ, 0xc0, !PT ;  /* 0x0000000316167812 */ /* 0x000fc800078ec0ff */
[----:B------:R-:W-:-:S13]  /*78a0*/  ISETP.NE.AND P0, PT, R22, RZ, PT ;  /* 0x000000ff1600720c */ /* 0x000fda0003f05270 */
[----:B------:R-:W-:Y:S05]  /*78b0*/  @!P0 BRA `(.L_x_135) ;  /* 0x0000000000508947 */ /* 0x000fea0003800000 */
[----:B------:R-:W0:Y:S01]  /*78c0*/  LDC.64 R16, c[0x0][0x390] ;  /* 0x0000e400ff107b82 */ /* 0x000e220000000a00 */
[----:B------:R-:W-:Y:S02]  /*78d0*/  IADD3 R18, PT, PT, R31, UR5, RZ ;  /* 0x000000051f127c10 */ /* 0x000fe4000fffe0ff */
[----:B------:R-:W-:-:S05]  /*78e0*/  IADD3 R19, PT, PT, R28, R5, RZ ;  /* 0x000000051c137210 */ /* 0x000fca0007ffe0ff */
        /* <DEDUP_REMOVED lines=17> */
.L_x_135:
[----:B------:R-:W-:-:S07]  /*7a00*/  FFMA R37, R37, R21, R29 ;  /* 0x0000001525257223 */ /* 0x000fce000000001d */
.L_x_134:
[----:B------:R-:W-:Y:S05]  /*7a10*/  BSYNC.RECONVERGENT B0 ;  /* 0x0000000000007941 */ /* 0x000fea0003800200 */
.L_x_133:
[--C-:B------:R-:W-:Y:S01]  /*7a20*/  IADD3 R16, PT, PT, R5, R30, R5.reuse ;  /* 0x0000001e05107210 */ /* 0x100fe20007ffe005 */
[----:B------:R-:W-:Y:S04]  /*7a30*/  BSSY.RECONVERGENT B0, `(.L_x_138) ;  /* 0x0000040000007945 */ /* 0x000fe80003800200 */
[----:B------:R-:W-:-:S05]  /*7a40*/  IMAD.IADD R16, R16, 0x1, R5 ;  /* 0x0000000110107824 */ /* 0x000fca00078e0205 */
[----:B------:R-:W-:-:S13]  /*7a50*/  ISETP.GE.AND P0, PT, R16, R3, PT ;  /* 0x000000031000720c */ /* 0x000fda0003f06270 */
[----:B------:R-:W-:Y:S05]  /*7a60*/  @P0 BRA `(.L_x_139) ;  /* 0x0000000000f00947 */ /* 0x000fea0003800000 */
[----:B------:R-:W-:Y:S01]  /*7a70*/  UISETP.GE.AND UP0, UPT, UR19, 0x1, UPT ;  /* 0x000000011300788c */ /* 0x000fe2000bf06270 */
[----:B------:R-:W-:Y:S01]  /*7a80*/  FMUL R30, R41, R21 ;  /* 0x00000015291e7220 */ /* 0x000fe20000400000 */
[----:B------:R-:W-:-:S07]  /*7a90*/  MOV R41, RZ ;  /* 0x000000ff00297202 */ /* 0x000fce0000000f00 */
[----:B------:R-:W-:Y:S05]  /*7aa0*/  BRA.U !UP0, `(.L_x_140) ;  /* 0x0000000108dc7547 */ /* 0x000fea000b800000 */
[----:B------:R-:W-:Y:S01]  /*7ab0*/  MOV R16, UR18 ;  /* 0x0000001200107c02 */ /* 0x000fe20008000f00 */
[----:B------:R-:W-:Y:S01]  /*7ac0*/  IMAD.U32 R21, RZ, RZ, UR17 ;  /* 0x00000011ff157e24 */ /* 0x000fe2000f8e00ff */
[----:B------:R-:W-:Y:S01]  /*7ad0*/  IADD3 R43, PT, PT, R28, R5, RZ ;  /* 0x000000051c2b7210 */ /* 0x000fe20007ffe0ff */
[----:B------:R-:W-:Y:S01]  /*7ae0*/  IMAD.MOV.U32 R41, RZ, RZ, RZ ;  /* 0x000000ffff297224 */ /* 0x000fe200078e00ff */
[----:B------:R-:W-:Y:S02]  /*7af0*/  IADD3 R16, PT, PT, R16, -0x1, RZ ;  /* 0xffffffff10107810 */ /* 0x000fe40007ffe0ff */
[----:B------:R-:W-:Y:S02]  /*7b00*/  LOP3.LUT R21, R21, 0x3, RZ, 0xc0, !PT ;  /* 0x0000000315157812 */ /* 0x000fe400078ec0ff */
[----:B------:R-:W-:Y:S02]  /*7b10*/  ISETP.GE.U32.AND P0, PT, R16, 0x3, PT ;  /* 0x000000031000780c */ /* 0x000fe40003f06070 */
[----:B------:R-:W-:-:S02]  /*7b20*/  ISETP.NE.AND P1, PT, R21, RZ, PT ;  /* 0x000000ff1500720c */ /* 0x000fc40003f25270 */
[----:B------:R-:W-:-:S09]  /*7b30*/  MOV R31, RZ ;  /* 0x000000ff001f7202 */ /* 0x000fd20000000f00 */
[----:B------:R-:W-:Y:S05]  /*7b40*/  @!P0 BRA `(.L_x_141) ;  /* 0x0000000000608947 */ /* 0x000fea0003800000 */
[----:B------:R-:W-:Y:S01]  /*7b50*/  IADD3 R31, PT, PT, -R21, UR18, RZ ;  /* 0x00000012151f7c10 */ /* 0x000fe2000fffe1ff */
[----:B------:R-:W-:Y:S01]  /*7b60*/  IMAD.IADD R45, R43, 0x1, R5 ;  /* 0x000000012b2d7824 */ /* 0x000fe200078e0205 */
[----:B------:R-:W-:Y:S01]  /*7b70*/  MOV R41, RZ ;  /* 0x000000ff00297202 */ /* 0x000fe20000000f00 */
[----:B------:R-:W-:-:S06]  /*7b80*/  UMOV UR6, URZ ;  /* 0x000000ff00067c82 */ /* 0x000fcc0008000000 */
.L_x_142:
[----:B0-----:R-:W0:Y:S01]  /*7b90*/  LDC.64 R26, c[0x0][0x390] ;  /* 0x0000e400ff1a7b82 */ /* 0x001e220000000a00 */
[----:B------:R-:W-:-:S06]  /*7ba0*/  UIADD3 UR11, UPT, UPT, UR6, UR5, URZ ;  /* 0x00000005060b7290 */ /* 0x000fcc000fffe0ff */
[----:B------:R-:W-:-:S04]  /*7bb0*/  IMAD R17, R3, UR11, R45 ;  /* 0x0000000b03117c24 */ /* 0x000fc8000f8e022d */
[----:B0-----:R-:W-:-:S04]  /*7bc0*/  IMAD.WIDE R26, R17, 0x4, R26 ;  /* 0x00000004111a7825 */ /* 0x001fc800078e021a */
[C---:B------:R-:W-:Y:S02]  /*7bd0*/  IMAD.WIDE R24, R3.reuse, 0x4, R26 ;  /* 0x0000000403187825 */ /* 0x040fe400078e021a */
        /* <DEDUP_REMOVED lines=15> */
.L_x_141:
[----:B------:R-:W-:Y:S05]  /*7cd0*/  @!P1 BRA `(.L_x_140) ;  /* 0x0000000000509947 */ /* 0x000fea0003800000 */
[----:B------:R-:W1:Y:S01]  /*7ce0*/  LDC.64 R16, c[0x0][0x390] ;  /* 0x0000e400ff107b82 */ /* 0x000e620000000a00 */
[----:B------:R-:W-:Y:S02]  /*7cf0*/  IADD3 R19, PT, PT, R43, R5, RZ ;  /* 0x000000052b137210 */ /* 0x000fe40007ffe0ff */
[----:B0-----:R-:W-:-:S05]  /*7d00*/  IADD3 R18, PT, PT, R31, UR5, RZ ;  /* 0x000000051f127c10 */ /* 0x001fca000fffe0ff */
[----:B------:R-:W-:-:S04]  /*7d10*/  IMAD R19, R18, R3, R19 ;  /* 0x0000000312137224 */ /* 0x000fc800078e0213 */
[----:B-1----:R-:W-:-:S05]  /*7d20*/  IMAD.WIDE R16, R19, 0x4, R16 ;  /* 0x0000000413107825 */ /* 0x002fca00078e0210 */
        /* <DEDUP_REMOVED lines=15> */
.L_x_140:
[----:B------:R-:W-:-:S07]  /*7e20*/  FADD R41, R30, R41 ;  /* 0x000000291e297221 */ /* 0x000fce0000000000 */
.L_x_139:
[----:B------:R-:W-:Y:S05]  /*7e30*/  BSYNC.RECONVERGENT B0 ;  /* 0x0000000000007941 */ /* 0x000fea0003800200 */
.L_x_138:
[----:B------:R-:W1:Y:S01]  /*7e40*/  LDCU UR6, c[0x0][0x3ac] ;  /* 0x00007580ff0677ac */ /* 0x000e620008000800 */
[----:B------:R-:W-:Y:S01]  /*7e50*/  IMAD.MOV.U32 R47, RZ, RZ, R20 ;  /* 0x000000ffff2f7224 */ /* 0x000fe200078e0014 */
[----:B------:R-:W-:Y:S02]  /*7e60*/  ULEA UR5, UR4, 0x40, 0x6 ;  /* 0x0000004004057891 */ /* 0x000fe4000f8e30ff */
[----:B------:R-:W-:Y:S02]  /*7e70*/  UIADD3 UR4, UPT, UPT, UR4, 0x1, URZ ;  /* 0x0000000104047890 */ /* 0x000fe4000fffe0ff */
[----:B-1----:R-:W-:Y:S01]  /*7e80*/  UISETP.GE.AND UP0, UPT, UR5, UR6, UPT ;  /* 0x000000060500728c */ /* 0x002fe2000bf06270 */
[----:B------:R-:W-:Y:S08]  /*7e90*/  BAR.SYNC.DEFER_BLOCKING 0x0 ;  /* 0x0000000000007b1d */ /* 0x000ff00000010000 */
[----:B------:R-:W-:Y:S05]  /*7ea0*/  BRA.U !UP0, `(.L_x_143) ;  /* 0xffffff9108c07547 */ /* 0x000fea000b83ffff */
.L_x_33:
[----:B------:R-:W-:Y:S01]  /*7eb0*/  ISETP.GE.AND P0, PT, R0, R3, PT ;  /* 0x000000030000720c */ /* 0x000fe20003f06270 */
[----:B------:R-:W-:-:S12]  /*7ec0*/  BSSY.RECONVERGENT B2, `(.L_x_144) ;  /* 0x0000014000027945 */ /* 0x000fd80003800200 */
[----:B------:R-:W-:Y:S05]  /*7ed0*/  @P0 BRA `(.L_x_145) ;  /* 0x0000000000480947 */ /* 0x000fea0003800000 */
[----:B------:R-:W1:Y:S01]  /*7ee0*/  MUFU.RCP R2, R11 ;  /* 0x0000000b00027308 */ /* 0x000e620000001000 */
[----:B------:R-:W-:Y:S07]  /*7ef0*/  BSSY.RECONVERGENT B3, `(.L_x_146) ;  /* 0x000000a000037945 */ /* 0x000fee0003800200 */
[----:B------:R-:W2:Y:S01]  /*7f00*/  FCHK P0, R36, R11 ;  /* 0x0000000b24007302 */ /* 0x000ea20000000000 */
[----:B-1----:R-:W-:-:S04]  /*7f10*/  FFMA R3, R2, -R11, 1 ;  /* 0x3f80000002037423 */ /* 0x002fc8000000080b */
[----:B------:R-:W-:-:S04]  /*7f20*/  FFMA R3, R2, R3, R2 ;  /* 0x0000000302037223 */ /* 0x000fc80000000002 */
[----:B------:R-:W-:-:S04]  /*7f30*/  FFMA R7, R3, R36, RZ ;  /* 0x0000002403077223 */ /* 0x000fc800000000ff */
[----:B------:R-:W-:-:S04]  /*7f40*/  FFMA R2, R7, -R11, R36 ;  /* 0x8000000b07027223 */ /* 0x000fc80000000024 */
[----:B------:R-:W-:Y:S01]  /*7f50*/  FFMA R9, R3, R2, R7 ;  /* 0x0000000203097223 */ /* 0x000fe20000000007 */
[----:B--2---:R-:W-:Y:S06]  /*7f60*/  @!P0 BRA `(.L_x_147) ;  /* 0x0000000000088947 */ /* 0x004fec0003800000 */
[----:B------:R-:W-:-:S07]  /*7f70*/  MOV R4, 0x7f90 ;  /* 0x00007f9000047802 */ /* 0x000fce0000000f00 */
[----:B0-----:R-:W-:Y:S05]  /*7f80*/  CALL.REL.NOINC `($__internal_0_$__cuda_sm3x_div_rn_noftz_f32_slowpath) ;  /* 0x0000001c00547944 */ /* 0x001fea0003c00000 */
.L_x_147:
[----:B------:R-:W-:Y:S05]  /*7f90*/  BSYNC.RECONVERGENT B3 ;  /* 0x0000000000037941 */ /* 0x000fea0003800200 */
.L_x_146:
[----:B------:R-:W1:Y:S01]  /*7fa0*/  LDCU UR4, c[0x0][0x3b0] ;  /* 0x00007600ff0477ac */ /* 0x000e620008000800 */
[----:B------:R-:W2:Y:S01]  /*7fb0*/  LDC.64 R6, c[0x0][0x398] ;  /* 0x0000e600ff067b82 */ /* 0x000ea20000000a00 */
[----:B-1----:R-:W-:-:S05]  /*7fc0*/  MOV R3, UR4 ;  /* 0x0000000400037c02 */ /* 0x002fca0008000f00 */
[----:B------:R-:W-:-:S04]  /*7fd0*/  IMAD R13, R3, UR7, R0 ;  /* 0x00000007030d7c24 */ /* 0x000fc8000f8e0200 */
[----:B--2---:R-:W-:-:S05]  /*7fe0*/  IMAD.WIDE R6, R13, 0x4, R6 ;  /* 0x000000040d067825 */ /* 0x004fca00078e0206 */
[----:B------:R1:W-:Y:S02]  /*7ff0*/  STG.E desc[UR12][R6.64], R9 ;  /* 0x0000000906007986 */ /* 0x0003e4000c10190c */
.L_x_145:
[----:B------:R-:W-:Y:S05]  /*8000*/  BSYNC.RECONVERGENT B2 ;  /* 0x0000000000027941 */ /* 0x000fea0003800200 */
.L_x_144:
[----:B------:R-:W-:Y:S01]  /*8010*/  IADD3 R0, PT, PT, R0, R5, RZ ;  /* 0x0000000500007210 */ /* 0x000fe20007ffe0ff */
[----:B------:R-:W-:Y:S03]  /*8020*/  BSSY.RECONVERGENT B2, `(.L_x_148) ;  /* 0x0000016000027945 */ /* 0x000fe60003800200 */
[----:B------:R-:W-:-:S13]  /*8030*/  ISETP.GE.AND P0, PT, R0, R3, PT ;  /* 0x000000030000720c */ /* 0x000fda0003f06270 */
[----:B------:R-:W-:Y:S05]  /*8040*/  @P0 BRA `(.L_x_149) ;  /* 0x00000000004c0947 */ /* 0x000fea0003800000 */
[----:B------:R-:W2:Y:S01]  /*8050*/  MUFU.RCP R2, R11 ;  /* 0x0000000b00027308 */ /* 0x000ea20000001000 */
[----:B------:R-:W-:Y:S07]  /*8060*/  BSSY.RECONVERGENT B3, `(.L_x_150) ;  /* 0x000000b000037945 */ /* 0x000fee0003800200 */
[----:B------:R-:W3:Y:S01]  /*8070*/  FCHK P0, R38, R11 ;  /* 0x0000000b26007302 */ /* 0x000ee20000000000 */
[----:B--2---:R-:W-:-:S04]  /*8080*/  FFMA R3, R2, -R11, 1 ;  /* 0x3f80000002037423 */ /* 0x004fc8000000080b */
[----:B------:R-:W-:-:S04]  /*8090*/  FFMA R3, R2, R3, R2 ;  /* 0x0000000302037223 */ /* 0x000fc80000000002 */
[----:B-1----:R-:W-:-:S04]  /*80a0*/  FFMA R7, R3, R38, RZ ;  /* 0x0000002603077223 */ /* 0x002fc800000000ff */
[----:B------:R-:W-:-:S04]  /*80b0*/  FFMA R2, R7, -R11, R38 ;  /* 0x8000000b07027223 */ /* 0x000fc80000000026 */
[----:B------:R-:W-:Y:S01]  /*80c0*/  FFMA R9, R3, R2, R7 ;  /* 0x0000000203097223 */ /* 0x000fe20000000007 */
[----:B---3--:R-:W-:Y:S06]  /*80d0*/  @!P0 BRA `(.L_x_151) ;  /* 0x00000000000c8947 */ /* 0x008fec0003800000 */
[----:B------:R-:W-:Y:S01]  /*80e0*/  IMAD.MOV.U32 R36, RZ, RZ, R38 ;  /* 0x000000ffff247224 */ /* 0x000fe200078e0026 */
[----:B------:R-:W-:-:S07]  /*80f0*/  MOV R4, 0x8110 ;  /* 0x0000811000047802 */ /* 0x000fce0000000f00 */
[----:B0-----:R-:W-:Y:S05]  /*8100*/  CALL.REL.NOINC `($__internal_0_$__cuda_sm3x_div_rn_noftz_f32_slowpath) ;  /* 0x0000001800f47944 */ /* 0x001fea0003c00000 */
.L_x_151:
[----:B------:R-:W-:Y:S05]  /*8110*/  BSYNC.RECONVERGENT B3 ;  /* 0x0000000000037941 */ /* 0x000fea0003800200 */
.L_x_150:
[----:B------:R-:W1:Y:S01]  /*8120*/  LDCU UR4, c[0x0][0x3b0] ;  /* 0x00007600ff0477ac */ /* 0x000e620008000800 */
[----:B------:R-:W2:Y:S01]  /*8130*/  LDC.64 R6, c[0x0][0x398] ;  /* 0x0000e600ff067b82 */ /* 0x000ea20000000a00 */
[----:B-1----:R-:W-:-:S05]  /*8140*/  MOV R3, UR4 ;  /* 0x0000000400037c02 */ /* 0x002fca0008000f00 */
[----:B------:R-:W-:-:S04]  /*8150*/  IMAD R13, R3, UR7, R0 ;  /* 0x00000007030d7c24 */ /* 0x000fc8000f8e0200 */
[----:B--2---:R-:W-:-:S05]  /*8160*/  IMAD.WIDE R6, R13, 0x4, R6 ;  /* 0x000000040d067825 */ /* 0x004fca00078e0206 */
[----:B------:R2:W-:Y:S02]  /*8170*/  STG.E desc[UR12][R6.64], R9 ;  /* 0x0000000906007986 */ /* 0x0005e4000c10190c */
.L_x_149:
[----:B------:R-:W-:Y:S05]  /*8180*/  BSYNC.RECONVERGENT B2 ;  /* 0x0000000000027941 */ /* 0x000fea0003800200 */
.L_x_148:
[----:B------:R-:W-:Y:S01]  /*8190*/  IADD3 R0, PT, PT, R0, R5, RZ ;  /* 0x0000000500007210 */ /* 0x000fe20007ffe0ff */
[----:B------:R-:W-:Y:S03]  /*81a0*/  BSSY.RECONVERGENT B2, `(.L_x_152) ;  /* 0x0000016000027945 */ /* 0x000fe60003800200 */
[----:B------:R-:W-:-:S13]  /*81b0*/  ISETP.GE.AND P0, PT, R0, R3, PT ;  /* 0x000000030000720c */ /* 0x000fda0003f06270 */
[----:B------:R-:W-:Y:S05]  /*81c0*/  @P0 BRA `(.L_x_153) ;  /* 0x00000000004c0947 */ /* 0x000fea0003800000 */
[----:B------:R-:W3:Y:S01]  /*81d0*/  MUFU.RCP R2, R11 ;  /* 0x0000000b00027308 */ /* 0x000ee20000001000 */
[----:B------:R-:W-:Y:S07]  /*81e0*/  BSSY.RECONVERGENT B3, `(.L_x_154) ;  /* 0x000000b000037945 */ /* 0x000fee0003800200 */
[----:B------:R-:W4:Y:S01]  /*81f0*/  FCHK P0, R40, R11 ;  /* 0x0000000b28007302 */ /* 0x000f220000000000 */
[----:B---3--:R-:W-:-:S04]  /*8200*/  FFMA R3, R2, -R11, 1 ;  /* 0x3f80000002037423 */ /* 0x008fc8000000080b */
[----:B------:R-:W-:-:S04]  /*8210*/  FFMA R3, R2, R3, R2 ;  /* 0x0000000302037223 */ /* 0x000fc80000000002 */
[----:B-12---:R-:W-:-:S04]  /*8220*/  FFMA R7, R3, R40, RZ ;  /* 0x0000002803077223 */ /* 0x006fc800000000ff */
[----:B------:R-:W-:-:S04]  /*8230*/  FFMA R2, R7, -R11, R40 ;  /* 0x8000000b07027223 */ /* 0x000fc80000000028 */
[----:B------:R-:W-:Y:S01]  /*8240*/  FFMA R9, R3, R2, R7 ;  /* 0x0000000203097223 */ /* 0x000fe20000000007 */
[----:B----4-:R-:W-:Y:S06]  /*8250*/  @!P0 BRA `(.L_x_155) ;  /* 0x00000000000c8947 */ /* 0x010fec0003800000 */
[----:B------:R-:W-:Y:S01]  /*8260*/  IMAD.MOV.U32 R36, RZ, RZ, R40 ;  /* 0x000000ffff247224 */ /* 0x000fe200078e0028 */
[----:B------:R-:W-:-:S07]  /*8270*/  MOV R4, 0x8290 ;  /* 0x0000829000047802 */ /* 0x000fce0000000f00 */
[----:B0-----:R-:W-:Y:S05]  /*8280*/  CALL.REL.NOINC `($__internal_0_$__cuda_sm3x_div_rn_noftz_f32_slowpath) ;  /* 0x0000001800947944 */ /* 0x001fea0003c00000 */
.L_x_155:
[----:B------:R-:W-:Y:S05]  /*8290*/  BSYNC.RECONVERGENT B3 ;  /* 0x0000000000037941 */ /* 0x000fea0003800200 */
.L_x_154:
[----:B------:R-:W1:Y:S01]  /*82a0*/  LDCU UR4, c[0x0][0x3b0] ;  /* 0x00007600ff0477ac */ /* 0x000e620008000800 */
[----:B------:R-:W2:Y:S01]  /*82b0*/  LDC.64 R6, c[0x0][0x398] ;  /* 0x0000e600ff067b82 */ /* 0x000ea20000000a00 */
[----:B-1----:R-:W-:-:S05]  /*82c0*/  MOV R3, UR4 ;  /* 0x0000000400037c02 */ /* 0x002fca0008000f00 */
[----:B------:R-:W-:-:S04]  /*82d0*/  IMAD R13, R3, UR7, R0 ;  /* 0x00000007030d7c24 */ /* 0x000fc8000f8e0200 */
[----:B--2---:R-:W-:-:S05]  /*82e0*/  IMAD.WIDE R6, R13, 0x4, R6 ;  /* 0x000000040d067825 */ /* 0x004fca00078e0206 */
[----:B------:R3:W-:Y:S02]  /*82f0*/  STG.E desc[UR12][R6.64], R9 ;  /* 0x0000000906007986 */ /* 0x0007e4000c10190c */
.L_x_153:
[----:B------:R-:W-:Y:S05]  /*8300*/  BSYNC.RECONVERGENT B2 ;  /* 0x0000000000027941 */ /* 0x000fea0003800200 */
.L_x_152:
[----:B------:R-:W-:Y:S01]  /*8310*/  IADD3 R0, PT, PT, R0, R5, RZ ;  /* 0x0000000500007210 */ /* 0x000fe20007ffe0ff */
[----:B------:R-:W-:Y:S03]  /*8320*/  BSSY.RECONVERGENT B2, `(.L_x_156) ;  /* 0x0000016000027945 */ /* 0x000fe60003800200 */
[----:B------:R-:W-:-:S13]  /*8330*/  ISETP.GE.AND P0, PT, R0, R3, PT ;  /* 0x000000030000720c */ /* 0x000fda0003f06270 */
[----:B------:R-:W-:Y:S05]  /*8340*/  @P0 BRA `(.L_x_157) ;  /* 0x00000000004c0947 */ /* 0x000fea0003800000 */
[----:B------:R-:W4:Y:S01]  /*8350*/  MUFU.RCP R2, R11 ;  /* 0x0000000b00027308 */ /* 0x000f220000001000 */
[----:B------:R-:W-:Y:S07]  /*8360*/  BSSY.RECONVERGENT B3, `(.L_x_158) ;  /* 0x000000b000037945 */ /* 0x000fee0003800200 */
[----:B------:R-:W5:Y:S01]  /*8370*/  FCHK P0, R42, R11 ;  /* 0x0000000b2a007302 */ /* 0x000f620000000000 */
[----:B----4-:R-:W-:-:S04]  /*8380*/  FFMA R3, R2, -R11, 1 ;  /* 0x3f80000002037423 */ /* 0x010fc8000000080b */
[----:B------:R-:W-:-:S04]  /*8390*/  FFMA R3, R2, R3, R2 ;  /* 0x0000000302037223 */ /* 0x000fc80000000002 */
[----:B-123--:R-:W-:-:S04]  /*83a0*/  FFMA R7, R3, R42, RZ ;  /* 0x0000002a03077223 */ /* 0x00efc800000000ff */
[----:B------:R-:W-:-:S04]  /*83b0*/  FFMA R2, R7, -R11, R42 ;  /* 0x8000000b07027223 */ /* 0x000fc8000000002a */
[----:B------:R-:W-:Y:S01]  /*83c0*/  FFMA R9, R3, R2, R7 ;  /* 0x0000000203097223 */ /* 0x000fe20000000007 */
[----:B-----5:R-:W-:Y:S06]  /*83d0*/  @!P0 BRA `(.L_x_159) ;  /* 0x00000000000c8947 */ /* 0x020fec0003800000 */
[----:B------:R-:W-:Y:S01]  /*83e0*/  IMAD.MOV.U32 R36, RZ, RZ, R42 ;  /* 0x000000ffff247224 */ /* 0x000fe200078e002a */
[----:B------:R-:W-:-:S07]  /*83f0*/  MOV R4, 0x8410 ;  /* 0x0000841000047802 */ /* 0x000fce0000000f00 */
[----:B0-----:R-:W-:Y:S05]  /*8400*/  CALL.REL.NOINC `($__internal_0_$__cuda_sm3x_div_rn_noftz_f32_slowpath) ;  /* 0x0000001800347944 */ /* 0x001fea0003c00000 */
.L_x_159:
[----:B------:R-:W-:Y:S05]  /*8410*/  BSYNC.RECONVERGENT B3 ;  /* 0x0000000000037941 */ /* 0x000fea0003800200 */
.L_x_158:
[----:B------:R-:W1:Y:S01]  /*8420*/  LDCU UR4, c[0x0][0x3b0] ;  /* 0x00007600ff0477ac */ /* 0x000e620008000800 */
[----:B------:R-:W2:Y:S01]  /*8430*/  LDC.64 R6, c[0x0][0x398] ;  /* 0x0000e600ff067b82 */ /* 0x000ea20000000a00 */
[----:B-1----:R-:W-:-:S05]  /*8440*/  MOV R3, UR4 ;  /* 0x0000000400037c02 */ /* 0x002fca0008000f00 */
[----:B------:R-:W-:-:S04]  /*8450*/  IMAD R13, R3, UR7, R0 ;  /* 0x00000007030d7c24 */ /* 0x000fc8000f8e0200 */
[----:B--2---:R-:W-:-:S05]  /*8460*/  IMAD.WIDE R6, R13, 0x4, R6 ;  /* 0x000000040d067825 */ /* 0x004fca00078e0206 */
[----:B------:R4:W-:Y:S02]  /*8470*/  STG.E desc[UR12][R6.64], R9 ;  /* 0x0000000906007986 */ /* 0x0009e4000c10190c */
.L_x_157:
[----:B------:R-:W-:Y:S05]  /*8480*/  BSYNC.RECONVERGENT B2 ;  /* 0x0000000000027941 */ /* 0x000fea0003800200 */
.L_x_156:
[----:B------:R-:W-:Y:S01]  /*8490*/  IADD3 R0, PT, PT, R0, R5, RZ ;  /* 0x0000000500007210 */ /* 0x000fe20007ffe0ff */
[----:B------:R-:W-:Y:S03]  /*84a0*/  BSSY.RECONVERGENT B2, `(.L_x_160) ;  /* 0x0000016000027945 */ /* 0x000fe60003800200 */
[----:B------:R-:W-:-:S13]  /*84b0*/  ISETP.GE.AND P0, PT, R0, R3, PT ;  /* 0x000000030000720c */ /* 0x000fda0003f06270 */
[----:B------:R-:W-:Y:S05]  /*84c0*/  @P0 BRA `(.L_x_161) ;  /* 0x00000000004c0947 */ /* 0x000fea0003800000 */
[----:B------:R-:W5:Y:S01]  /*84d0*/  MUFU.RCP R2, R11 ;  /* 0x0000000b00027308 */ /* 0x000f620000001000 */
[----:B------:R-:W-:Y:S07]  /*84e0*/  BSSY.RECONVERGENT B3, `(.L_x_162) ;  /* 0x000000b000037945 */ /* 0x000fee0003800200 */
[----:B------:R-:W0:Y:S01]  /*84f0*/  FCHK P0, R44, R11 ;  /* 0x0000000b2c007302 */ /* 0x000e220000000000 */
[----:B-----5:R-:W-:-:S04]  /*8500*/  FFMA R3, R2, -R11, 1 ;  /* 0x3f80000002037423 */ /* 0x020fc8000000080b */
[----:B------:R-:W-:-:S04]  /*8510*/  FFMA R3, R2, R3, R2 ;  /* 0x0000000302037223 */ /* 0x000fc80000000002 */
[----:B-1234-:R-:W-:-:S04]  /*8520*/  FFMA R7, R3, R44, RZ ;  /* 0x0000002c03077223 */ /* 0x01efc800000000ff */
[----:B------:R-:W-:-:S04]  /*8530*/  FFMA R2, R7, -R11, R44 ;  /* 0x8000000b07027223 */ /* 0x000fc8000000002c */
[----:B------:R-:W-:Y:S01]  /*8540*/  FFMA R9, R3, R2, R7 ;  /* 0x0000000203097223 */ /* 0x000fe20000000007 */
[----:B0-----:R-:W-:Y:S06]  /*8550*/  @!P0 BRA `(.L_x_163) ;  /* 0x00000000000c8947 */ /* 0x001fec0003800000 */
[----:B------:R-:W-:Y:S01]  /*8560*/  IMAD.MOV.U32 R36, RZ, RZ, R44 ;  /* 0x000000ffff247224 */ /* 0x000fe200078e002c */
[----:B------:R-:W-:-:S07]  /*8570*/  MOV R4, 0x8590 ;  /* 0x0000859000047802 */ /* 0x000fce0000000f00 */
[----:B------:R-:W-:Y:S05]  /*8580*/  CALL.REL.NOINC `($__internal_0_$__cuda_sm3x_div_rn_noftz_f32_slowpath) ;  /* 0x0000001400d47944 */ /* 0x000fea0003c00000 */
.L_x_163:
[----:B------:R-:W-:Y:S05]  /*8590*/  BSYNC.RECONVERGENT B3 ;  /* 0x0000000000037941 */ /* 0x000fea0003800200 */
.L_x_162:
[----:B------:R-:W0:Y:S01]  /*85a0*/  LDCU UR4, c[0x0][0x3b0] ;  /* 0x00007600ff0477ac */ /* 0x000e220008000800 */
[----:B------:R-:W1:Y:S01]  /*85b0*/  LDC.64 R6, c[0x0][0x398] ;  /* 0x0000e600ff067b82 */ /* 0x000e620000000a00 */
[----:B0-----:R-:W-:-:S05]  /*85c0*/  MOV R3, UR4 ;  /* 0x0000000400037c02 */ /* 0x001fca0008000f00 */
[----:B------:R-:W-:-:S04]  /*85d0*/  IMAD R13, R3, UR7, R0 ;  /* 0x00000007030d7c24 */ /* 0x000fc8000f8e0200 */
[----:B-1----:R-:W-:-:S05]  /*85e0*/  IMAD.WIDE R6, R13, 0x4, R6 ;  /* 0x000000040d067825 */ /* 0x002fca00078e0206 */
[----:B------:R0:W-:Y:S02]  /*85f0*/  STG.E desc[UR12][R6.64], R9 ;  /* 0x0000000906007986 */ /* 0x0001e4000c10190c */
.L_x_161:
[----:B------:R-:W-:Y:S05]  /*8600*/  BSYNC.RECONVERGENT B2 ;  /* 0x0000000000027941 */ /* 0x000fea0003800200 */
.L_x_160:
        /* <DEDUP_REMOVED lines=9> */
[----:B01234-:R-:W-:-:S04]  /*86a0*/  FFMA R7, R3, R46, RZ ;  /* 0x0000002e03077223 */ /* 0x01ffc800000000ff */
[----:B------:R-:W-:-:S04]  /*86b0*/  FFMA R2, R7, -R11, R46 ;  /* 0x8000000b07027223 */ /* 0x000fc8000000002e */
[----:B------:R-:W-:Y:S01]  /*86c0*/  FFMA R9, R3, R2, R7 ;  /* 0x0000000203097223 */ /* 0x000fe20000000007 */
[----:B------:R-:W-:Y:S06]  /*86d0*/  @!P0 BRA `(.L_x_167) ;  /* 0x00000000000c8947 */ /* 0x000fec0003800000 */
[----:B------:R-:W-:Y:S01]  /*86e0*/  IMAD.MOV.U32 R36, RZ, RZ, R46 ;  /* 0x000000ffff247224 */ /* 0x000fe200078e002e */
[----:B------:R-:W-:-:S07]  /*86f0*/  MOV R4, 0x8710 ;  /* 0x0000871000047802 */ /* 0x000fce0000000f00 */
[----:B------:R-:W-:Y:S05]  /*8700*/  CALL.REL.NOINC `($__internal_0_$__cuda_sm3x_div_rn_noftz_f32_slowpath) ;  /* 0x0000001400747944 */ /* 0x000fea0003c00000 */
.L_x_167:
[----:B------:R-:W-:Y:S05]  /*8710*/  BSYNC.RECONVERGENT B3 ;  /* 0x0000000000037941 */ /* 0x000fea0003800200 */
.L_x_166:
[----:B------:R-:W0:Y:S01]  /*8720*/  LDCU UR4, c[0x0][0x3b0] ;  /* 0x00007600ff0477ac */ /* 0x000e220008000800 */
[----:B------:R-:W1:Y:S01]  /*8730*/  LDC.64 R6, c[0x0][0x398] ;  /* 0x0000e600ff067b82 */ /* 0x000e620000000a00 */
[----:B0-----:R-:W-:-:S05]  /*8740*/  MOV R3, UR4 ;  /* 0x0000000400037c02 */ /* 0x001fca0008000f00 */
[----:B------:R-:W-:-:S04]  /*8750*/  IMAD R13, R3, UR7, R0 ;  /* 0x00000007030d7c24 */ /* 0x000fc8000f8e0200 */
[----:B-1----:R-:W-:-:S05]  /*8760*/  IMAD.WIDE R6, R13, 0x4, R6 ;  /* 0x000000040d067825 */ /* 0x002fca00078e0206 */
[----:B------:R0:W-:Y:S02]  /*8770*/  STG.E desc[UR12][R6.64], R9 ;  /* 0x0000000906007986 */ /* 0x0001e4000c10190c */
.L_x_165:
[----:B------:R-:W-:Y:S05]  /*8780*/  BSYNC.RECONVERGENT B2 ;  /* 0x0000000000027941 */ /* 0x000fea0003800200 */
.L_x_164:
        /* <DEDUP_REMOVED lines=16> */
.L_x_171:
[----:B------:R-:W-:Y:S05]  /*8890*/  BSYNC.RECONVERGENT B3 ;  /* 0x0000000000037941 */ /* 0x000fea0003800200 */
.L_x_170:
[----:B------:R-:W0:Y:S01]  /*88a0*/  LDCU UR4, c[0x0][0x3b0] ;  /* 0x00007600ff0477ac */ /* 0x000e220008000800 */
[----:B------:R-:W1:Y:S01]  /*88b0*/  LDC.64 R6, c[0x0][0x398] ;  /* 0x0000e600ff067b82 */ /* 0x000e620000000a00 */
[----:B0-----:R-:W-:-:S05]  /*88c0*/  MOV R3, UR4 ;  /* 0x0000000400037c02 */ /* 0x001fca0008000f00 */
[----:B------:R-:W-:-:S04]  /*88d0*/  IMAD R13, R3, UR7, R0 ;  /* 0x00000007030d7c24 */ /* 0x000fc8000f8e0200 */
[----:B-1----:R-:W-:-:S05]  /*88e0*/  IMAD.WIDE R6, R13, 0x4, R6 ;  /* 0x000000040d067825 */ /* 0x002fca00078e0206 */
[----:B------:R0:W-:Y:S02]  /*88f0*/  STG.E desc[UR12][R6.64], R9 ;  /* 0x0000000906007986 */ /* 0x0001e4000c10190c */
.L_x_169:
[----:B------:R-:W-:Y:S05]  /*8900*/  BSYNC.RECONVERGENT B2 ;  /* 0x0000000000027941 */ /* 0x000fea0003800200 */
.L_x_168:
        /* <DEDUP_REMOVED lines=16> */
.L_x_175:
[----:B------:R-:W-:Y:S05]  /*8a10*/  BSYNC.RECONVERGENT B3 ;  /* 0x0000000000037941 */ /* 0x000fea0003800200 */
.L_x_174:
[----:B------:R-:W0:Y:S01]  /*8a20*/  LDCU UR4, c[0x0][0x3b0] ;  /* 0x00007600ff0477ac */ /* 0x000e220008000800 */
[----:B------:R-:W1:Y:S01]  /*8a30*/  LDC.64 R6, c[0x0][0x398] ;  /* 0x0000e600ff067b82 */ /* 0x000e620000000a00 */
[----:B0-----:R-:W-:-:S05]  /*8a40*/  MOV R3, UR4 ;  /* 0x0000000400037c02 */ /* 0x001fca0008000f00 */
[----:B------:R-:W-:-:S04]  /*8a50*/  IMAD R13, R3, UR7, R0 ;  /* 0x00000007030d7c24 */ /* 0x000fc8000f8e0200 */
[----:B-1----:R-:W-:-:S05]  /*8a60*/  IMAD.WIDE R6, R13, 0x4, R6 ;  /* 0x000000040d067825 */ /* 0x002fca00078e0206 */
[----:B------:R0:W-:Y:S02]  /*8a70*/  STG.E desc[UR12][R6.64], R9 ;  /* 0x0000000906007986 */ /* 0x0001e4000c10190c */
.L_x_173:
[----:B------:R-:W-:Y:S05]  /*8a80*/  BSYNC.RECONVERGENT B2 ;  /* 0x0000000000027941 */ /* 0x000fea0003800200 */
.L_x_172:
        /* <DEDUP_REMOVED lines=16> */
.L_x_179:
[----:B------:R-:W-:Y:S05]  /*8b90*/  BSYNC.RECONVERGENT B3 ;  /* 0x0000000000037941 */ /* 0x000fea0003800200 */
.L_x_178:
[----:B------:R-:W0:Y:S01]  /*8ba0*/  LDCU UR4, c[0x0][0x3b0] ;  /* 0x00007600ff0477ac */ /* 0x000e220008000800 */
[----:B------:R-:W1:Y:S01]  /*8bb0*/  LDC.64 R6, c[0x0][0x398] ;  /* 0x0000e600ff067b82 */ /* 0x000e620000000a00 */
[----:B0-----:R-:W-:-:S05]  /*8bc0*/  MOV R3, UR4 ;  /* 0x0000000400037c02 */ /* 0x001fca0008000f00 */
[----:B------:R-:W-:-:S04]  /*8bd0*/  IMAD R13, R3, UR7, R0 ;  /* 0x00000007030d7c24 */ /* 0x000fc8000f8e0200 */
[----:B-1----:R-:W-:-:S05]  /*8be0*/  IMAD.WIDE R6, R13, 0x4, R6 ;  /* 0x000000040d067825 */ /* 0x002fca00078e0206 */
[----:B------:R0:W-:Y:S02]  /*8bf0*/  STG.E desc[UR12][R6.64], R9 ;  /* 0x0000000906007986 */ /* 0x0001e4000c10190c */
.L_x_177:
[----:B------:R-:W-:Y:S05]  /*8c00*/  BSYNC.RECONVERGENT B2 ;  /* 0x0000000000027941 */ /* 0x000fea0003800200 */
.L_x_176:
        /* <DEDUP_REMOVED lines=16> */
.L_x_183:
[----:B------:R-:W-:Y:S05]  /*8d10*/  BSYNC.RECONVERGENT B3 ;  /* 0x0000000000037941 */ /* 0x000fea0003800200 */
.L_x_182:
[----:B------:R-:W0:Y:S01]  /*8d20*/  LDCU UR4, c[0x0][0x3b0] ;  /* 0x00007600ff0477ac */ /* 0x000e220008000800 */
[----:B------:R-:W1:Y:S01]  /*8d30*/  LDC.64 R6, c[0x0][0x398] ;  /* 0x0000e600ff067b82 */ /* 0x000e620000000a00 */
[----:B0-----:R-:W-:-:S05]  /*8d40*/  MOV R3, UR4 ;  /* 0x0000000400037c02 */ /* 0x001fca0008000f00 */
[----:B------:R-:W-:-:S04]  /*8d50*/  IMAD R13, R3, UR7, R0 ;  /* 0x00000007030d7c24 */ /* 0x000fc8000f8e0200 */
[----:B-1----:R-:W-:-:S05]  /*8d60*/  IMAD.WIDE R6, R13, 0x4, R6 ;  /* 0x000000040d067825 */ /* 0x002fca00078e0206 */
[----:B------:R0:W-:Y:S02]  /*8d70*/  STG.E desc[UR12][R6.64], R9 ;  /* 0x0000000906007986 */ /* 0x0001e4000c10190c */
.L_x_181:
[----:B------:R-:W-:Y:S05]  /*8d80*/  BSYNC.RECONVERGENT B2 ;  /* 0x0000000000027941 */ /* 0x000fea0003800200 */
.L_x_180:
        /* <DEDUP_REMOVED lines=16> */
.L_x_187:
[----:B------:R-:W-:Y:S05]  /*8e90*/  BSYNC.RECONVERGENT B3 ;  /* 0x0000000000037941 */ /* 0x000fea0003800200 */
.L_x_186:
[----:B------:R-:W0:Y:S01]  /*8ea0*/  LDCU UR4, c[0x0][0x3b0] ;  /* 0x00007600ff0477ac */ /* 0x000e220008000800 */
[----:B------:R-:W1:Y:S01]  /*8eb0*/  LDC.64 R6, c[0x0][0x398] ;  /* 0x0000e600ff067b82 */ /* 0x000e620000000a00 */
[----:B0-----:R-:W-:-:S05]  /*8ec0*/  MOV R3, UR4 ;  /* 0x0000000400037c02 */ /* 0x001fca0008000f00 */
[----:B------:R-:W-:-:S04]  /*8ed0*/  IMAD R13, R3, UR7, R0 ;  /* 0x00000007030d7c24 */ /* 0x000fc8000f8e0200 */
[----:B-1----:R-:W-:-:S05]  /*8ee0*/  IMAD.WIDE R6, R13, 0x4, R6 ;  /* 0x000000040d067825 */ /* 0x002fca00078e0206 */
[----:B------:R0:W-:Y:S02]  /*8ef0*/  STG.E desc[UR12][R6.64], R9 ;  /* 0x0000000906007986 */ /* 0x0001e4000c10190c */
.L_x_185:
[----:B------:R-:W-:Y:S05]  /*8f00*/  BSYNC.RECONVERGENT B2 ;  /* 0x0000000000027941 */ /* 0x000fea0003800200 */
.L_x_184:
        /* <DEDUP_REMOVED lines=16> */
.L_x_191:
[----:B------:R-:W-:Y:S05]  /*9010*/  BSYNC.RECONVERGENT B3 ;  /* 0x0000000000037941 */ /* 0x000fea0003800200 */
.L_x_190:
[----:B------:R-:W0:Y:S01]  /*9020*/  LDCU UR4, c[0x0][0x3b0] ;  /* 0x00007600ff0477ac */ /* 0x000e220008000800 */
[----:B------:R-:W1:Y:S01]  /*9030*/  LDC.64 R6, c[0x0][0x398] ;  /* 0x0000e600ff067b82 */ /* 0x000e620000000a00 */
[----:B0-----:R-:W-:-:S05]  /*9040*/  MOV R3, UR4 ;  /* 0x0000000400037c02 */ /* 0x001fca0008000f00 */
[----:B------:R-:W-:-:S04]  /*9050*/  IMAD R13, R3, UR7, R0 ;  /* 0x00000007030d7c24 */ /* 0x000fc8000f8e0200 */
[----:B-1----:R-:W-:-:S05]  /*9060*/  IMAD.WIDE R6, R13, 0x4, R6 ;  /* 0x000000040d067825 */ /* 0x002fca00078e0206 */
[----:B------:R0:W-:Y:S02]  /*9070*/  STG.E desc[UR12][R6.64], R9 ;  /* 0x0000000906007986 */ /* 0x0001e4000c10190c */
.L_x_189:
[----:B------:R-:W-:Y:S05]  /*9080*/  BSYNC.RECONVERGENT B2 ;  /* 0x0000000000027941 */ /* 0x000fea0003800200 */
.L_x_188:
        /* <DEDUP_REMOVED lines=16> */
.L_x_195:
[----:B------:R-:W-:Y:S05]  /*9190*/  BSYNC.RECONVERGENT B3 ;  /* 0x0000000000037941 */ /* 0x000fea0003800200 */
.L_x_194:
[----:B------:R-:W0:Y:S01]  /*91a0*/  LDCU UR4, c[0x0][0x3b0] ;  /* 0x00007600ff0477ac */ /* 0x000e220008000800 */
[----:B------:R-:W1:Y:S01]  /*91b0*/  LDC.64 R6, c[0x0][0x398] ;  /* 0x0000e600ff067b82 */ /* 0x000e620000000a00 */
[----:B0-----:R-:W-:-:S05]  /*91c0*/  MOV R3, UR4 ;  /* 0x0000000400037c02 */ /* 0x001fca0008000f00 */
[----:B------:R-:W-:-:S04]  /*91d0*/  IMAD R13, R3, UR7, R0 ;  /* 0x00000007030d7c24 */ /* 0x000fc8000f8e0200 */
[----:B-1----:R-:W-:-:S05]  /*91e0*/  IMAD.WIDE R6, R13, 0x4, R6 ;  /* 0x000000040d067825 */ /* 0x002fca00078e0206 */
[----:B------:R0:W-:Y:S02]  /*91f0*/  STG.E desc[UR12][R6.64], R9 ;  /* 0x0000000906007986 */ /* 0x0001e4000c10190c */
.L_x_193:
[----:B------:R-:W-:Y:S05]  /*9200*/  BSYNC.RECONVERGENT B2 ;  /* 0x0000000000027941 */ /* 0x000fea0003800200 */
.L_x_192:
[----:B01234-:R-:W-:Y:S01]  /*9210*/  IADD3 R6, PT, PT, R0, R5, RZ ;  /* 0x0000000500067210 */ /* 0x01ffe20007ffe0ff */
[----:B------:R-:W-:Y:S03]  /*9220*/  BSSY.RECONVERGENT B2, `(.L_x_196) ;  /* 0x0000017000027945 */ /* 0x000fe60003800200 */
[----:B------:R-:W-:-:S13]  /*9230*/  ISETP.GE.AND P0, PT, R6, R3, PT ;  /* 0x000000030600720c */ /* 0x000fda0003f06270 */
[----:B------:R-:W-:Y:S05]  /*9240*/  @P0 BRA `(.L_x_197) ;  /* 0x0000000000500947 */ /* 0x000fea0003800000 */
[----:B------:R-:W0:Y:S01]  /*9250*/  MUFU.RCP R0, R11 ;  /* 0x0000000b00007308 */ /* 0x000e220000001000 */
[----:B------:R-:W-:Y:S07]  /*9260*/  BSSY.RECONVERGENT B3, `(.L_x_198) ;  /* 0x000000c000037945 */ /* 0x000fee0003800200 */
[----:B------:R-:W1:Y:S01]  /*9270*/  FCHK P0, R35, R11 ;  /* 0x0000000b23007302 */ /* 0x000e620000000000 */
[----:B0-----:R-:W-:-:S04]  /*9280*/  FFMA R3, R0, -R11, 1 ;  /* 0x3f80000000037423 */ /* 0x001fc8000000080b */
[----:B------:R-:W-:-:S04]  /*9290*/  FFMA R0, R0, R3, R0 ;  /* 0x0000000300007223 */ /* 0x000fc80000000000 */
[----:B------:R-:W-:-:S04]  /*92a0*/  FFMA R2, R0, R35, RZ ;  /* 0x0000002300027223 */ /* 0x000fc800000000ff */
[----:B------:R-:W-:-:S04]  /*92b0*/  FFMA R3, R2, -R11, R35 ;  /* 0x8000000b02037223 */ /* 0x000fc80000000023 */
[----:B------:R-:W-:Y:S01]  /*92c0*/  FFMA R7, R0, R3, R2 ;  /* 0x0000000300077223 */ /* 0x000fe20000000002 */
[----:B-1----:R-:W-:Y:S06]  /*92d0*/  @!P0 BRA `(.L_x_199) ;  /* 0x0000000000108947 */ /* 0x002fec0003800000 */
[----:B------:R-:W-:Y:S01]  /*92e0*/  IMAD.MOV.U32 R36, RZ, RZ, R35 ;  /* 0x000000ffff247224 */ /* 0x000fe200078e0023 */
[----:B------:R-:W-:-:S07]  /*92f0*/  MOV R4, 0x9310 ;  /* 0x0000931000047802 */ /* 0x000fce0000000f00 */
[----:B------:R-:W-:Y:S05]  /*9300*/  CALL.REL.NOINC `($__internal_0_$__cuda_sm3x_div_rn_noftz_f32_slowpath) ;  /* 0x0000000800747944 */ /* 0x000fea0003c00000 */
[----:B------:R-:W-:-:S07]  /*9310*/  MOV R7, R9 ;  /* 0x0000000900077202 */ /* 0x000fce0000000f00 */
.L_x_199:
[----:B------:R-:W-:Y:S05]  /*9320*/  BSYNC.RECONVERGENT B3 ;  /* 0x0000000000037941 */ /* 0x000fea0003800200 */
.L_x_198:
[----:B------:R-:W0:Y:S01]  /*9330*/  LDCU UR4, c[0x0][0x3b0] ;  /* 0x00007600ff0477ac */ /* 0x000e220008000800 */
[----:B------:R-:W1:Y:S01]  /*9340*/  LDC.64 R8, c[0x0][0x398] ;  /* 0x0000e600ff087b82 */ /* 0x000e620000000a00 */
[----:B0-----:R-:W-:-:S05]  /*9350*/  MOV R3, UR4 ;  /* 0x0000000400037c02 */ /* 0x001fca0008000f00 */
[----:B------:R-:W-:-:S04]  /*9360*/  IMAD R13, R3, UR7, R6 ;  /* 0x00000007030d7c24 */ /* 0x000fc8000f8e0206 */
[----:B-1----:R-:W-:-:S05]  /*9370*/  IMAD.WIDE R8, R13, 0x4, R8 ;  /* 0x000000040d087825 */ /* 0x002fca00078e0208 */
[----:B------:R0:W-:Y:S02]  /*9380*/  STG.E desc[UR12][R8.64], R7 ;  /* 0x0000000708007986 */ /* 0x0001e4000c10190c */
.L_x_197:
[----:B------:R-:W-:Y:S05]  /*9390*/  BSYNC.RECONVERGENT B2 ;  /* 0x0000000000027941 */ /* 0x000fea0003800200 */
.L_x_196:
[----:B------:R-:W-:Y:S01]  /*93a0*/  IMAD.IADD R6, R6, 0x1, R5 ;  /* 0x0000000106067824 */ /* 0x000fe200078e0205 */
[----:B------:R-:W-:Y:S04]  /*93b0*/  BSSY.RECONVERGENT B2, `(.L_x_200) ;  /* 0x0000017000027945 */ /* 0x000fe80003800200 */
[----:B------:R-:W-:-:S13]  /*93c0*/  ISETP.GE.AND P0, PT, R6, R3, PT ;  /* 0x000000030600720c */ /* 0x000fda0003f06270 */
        /* <DEDUP_REMOVED lines=8> */
[----:B0-----:R-:W-:Y:S01]  /*9450*/  FFMA R7, R0, R3, R2 ;  /* 0x0000000300077223 */ /* 0x001fe20000000002 */
[----:B--2---:R-:W-:Y:S06]  /*9460*/  @!P0 BRA `(.L_x_203) ;  /* 0x0000000000108947 */ /* 0x004fec0003800000 */
[----:B------:R-:W-:Y:S02]  /*9470*/  MOV R36, R37 ;  /* 0x0000002500247202 */ /* 0x000fe40000000f00 */
[----:B------:R-:W-:-:S07]  /*9480*/  MOV R4, 0x94a0 ;  /* 0x000094a000047802 */ /* 0x000fce0000000f00 */
[----:B------:R-:W-:Y:S05]  /*9490*/  CALL.REL.NOINC `($__internal_0_$__cuda_sm3x_div_rn_noftz_f32_slowpath) ;  /* 0x0000000800107944 */ /* 0x000fea0003c00000 */
[----:B------:R-:W-:-:S07]  /*94a0*/  MOV R7, R9 ;  /* 0x0000000900077202 */ /* 0x000fce0000000f00 */
.L_x_203:
[----:B------:R-:W-:Y:S05]  /*94b0*/  BSYNC.RECONVERGENT B3 ;  /* 0x0000000000037941 */ /* 0x000fea0003800200 */
.L_x_202:
[----:B------:R-:W0:Y:S01]  /*94c0*/  LDCU UR4, c[0x0][0x3b0] ;  /* 0x00007600ff0477ac */ /* 0x000e220008000800 */
[----:B------:R-:W1:Y:S01]  /*94d0*/  LDC.64 R8, c[0x0][0x398] ;  /* 0x0000e600ff087b82 */ /* 0x000e620000000a00 */
[----:B0-----:R-:W-:-:S04]  /*94e0*/  IMAD.U32 R3, RZ, RZ, UR4 ;  /* 0x00000004ff037e24 */ /* 0x001fc8000f8e00ff */
[----:B------:R-:W-:-:S04]  /*94f0*/  IMAD R13, R3, UR7, R6 ;  /* 0x00000007030d7c24 */ /* 0x000fc8000f8e0206 */
[----:B-1----:R-:W-:-:S05]  /*9500*/  IMAD.WIDE R8, R13, 0x4, R8 ;  /* 0x000000040d087825 */ /* 0x002fca00078e0208 */
[----:B------:R1:W-:Y:S02]  /*9510*/  STG.E desc[UR12][R8.64], R7 ;  /* 0x0000000708007986 */ /* 0x0003e4000c10190c */
.L_x_201:
[----:B------:R-:W-:Y:S05]  /*9520*/  BSYNC.RECONVERGENT B2 ;  /* 0x0000000000027941 */ /* 0x000fea0003800200 */
.L_x_200:
[----:B------:R-:W-:-:S04]  /*9530*/  IADD3 R6, PT, PT, R6, R5, RZ ;  /* 0x0000000506067210 */ /* 0x000fc80007ffe0ff */
[----:B------:R-:W-:-:S13]  /*9540*/  ISETP.GE.AND P0, PT, R6, R3, PT ;  /* 0x000000030600720c */ /* 0x000fda0003f06270 */
[----:B------:R-:W-:Y:S05]  /*9550*/  @P0 EXIT ;  /* 0x000000000000094d */ /* 0x000fea0003800000 */
[----:B------:R-:W2:Y:S01]  /*9560*/  MUFU.RCP R0, R11 ;  /* 0x0000000b00007308 */ /* 0x000ea20000001000 */
[----:B------:R-:W-:Y:S07]  /*9570*/  BSSY.RECONVERGENT B2, `(.L_x_204) ;  /* 0x000000c000027945 */ /* 0x000fee0003800200 */
[----:B------:R-:W3:Y:S01]  /*9580*/  FCHK P0, R41, R11 ;  /* 0x0000000b29007302 */ /* 0x000ee20000000000 */
[----:B--2---:R-:W-:-:S04]  /*9590*/  FFMA R3, R0, -R11, 1 ;  /* 0x3f80000000037423 */ /* 0x004fc8000000080b */
[----:B------:R-:W-:-:S04]  /*95a0*/  FFMA R0, R0, R3, R0 ;  /* 0x0000000300007223 */ /* 0x000fc80000000000 */
[----:B------:R-:W-:-:S04]  /*95b0*/  FFMA R2, R0, R41, RZ ;  /* 0x0000002900027223 */ /* 0x000fc800000000ff */
[----:B------:R-:W-:-:S04]  /*95c0*/  FFMA R3, R2, -R11, R41 ;  /* 0x8000000b02037223 */ /* 0x000fc80000000029 */
[----:B------:R-:W-:Y:S01]  /*95d0*/  FFMA R5, R0, R3, R2 ;  /* 0x0000000300057223 */ /* 0x000fe20000000002 */
[----:B---3--:R-:W-:Y:S06]  /*95e0*/  @!P0 BRA `(.L_x_205) ;  /* 0x0000000000108947 */ /* 0x008fec0003800000 */
[----:B------:R-:W-:Y:S02]  /*95f0*/  MOV R36, R41 ;  /* 0x0000002900247202 */ /* 0x000fe40000000f00 */
[----:B------:R-:W-:-:S07]  /*9600*/  MOV R4, 0x9620 ;  /* 0x0000962000047802 */ /* 0x000fce0000000f00 */
[----:B01----:R-:W-:Y:S05]  /*9610*/  CALL.REL.NOINC `($__internal_0_$__cuda_sm3x_div_rn_noftz_f32_slowpath) ;  /* 0x0000000400b07944 */ /* 0x003fea0003c00000 */
[----:B------:R-:W-:-:S07]  /*9620*/  IMAD.MOV.U32 R5, RZ, RZ, R9 ;  /* 0x000000ffff057224 */ /* 0x000fce00078e0009 */
.L_x_205:
[----:B------:R-:W-:Y:S05]  /*9630*/  BSYNC.RECONVERGENT B2 ;  /* 0x0000000000027941 */ /* 0x000fea0003800200 */
.L_x_204:
[----:B------:R-:W0:Y:S01]  /*9640*/  LDCU UR4, c[0x0][0x3b0] ;  /* 0x00007600ff0477ac */ /* 0x000e220008000800 */
[----:B------:R-:W2:Y:S01]  /*9650*/  LDC.64 R2, c[0x0][0x398] ;  /* 0x0000e600ff027b82 */ /* 0x000ea20000000a00 */
[----:B01----:R-:W-:-:S05]  /*9660*/  MOV R7, UR4 ;  /* 0x0000000400077c02 */ /* 0x003fca0008000f00 */
[----:B------:R-:W-:-:S04]  /*9670*/  IMAD R7, R7, UR7, R6 ;  /* 0x0000000707077c24 */ /* 0x000fc8000f8e0206 */
[----:B--2---:R-:W-:-:S05]  /*9680*/  IMAD.WIDE R2, R7, 0x4, R2 ;  /* 0x0000000407027825 */ /* 0x004fca00078e0202 */
[----:B------:R-:W-:Y:S01]  /*9690*/  STG.E desc[UR12][R2.64], R5 ;  /* 0x0000000502007986 */ /* 0x000fe2000c10190c */
[----:B------:R-:W-:Y:S05]  /*96a0*/  EXIT ;  /* 0x000000000000794d */ /* 0x000fea0003800000 */
.L_x_51:
[----:B------:R-:W-:Y:S01]  /*96b0*/  BSSY B0, `(.L_x_206) ;  /* 0x0000007000007945 */ /* 0x000fe20003800000 */
[----:B------:R-:W-:Y:S01]  /*96c0*/  MOV R25, 0x4 ;  /* 0x0000000400197802 */ /* 0x000fe20000000f00 */
[----:B------:R-:W-:Y:S01]  /*96d0*/  IMAD.MOV.U32 R26, RZ, RZ, 0x1f ;  /* 0x0000001fff1a7424 */ /* 0x000fe200078e00ff */
[----:B------:R-:W-:-:S07]  /*96e0*/  MOV R24, 0xffffffff ;  /* 0xffffffff00187802 */ /* 0x000fce0000000f00 */
[----:B------:R-:W-:Y:S05]  /*96f0*/  WARPSYNC.COLLECTIVE R24, `(.L_x_207) ;  /* 0x0000000018087348 */ /* 0x000fea0003c00000 */
[----:B------:R0:W1:Y:S02]  /*9700*/  SHFL.BFLY P0, R23, R51, R25, R26 ;  /* 0x0c00001933177389 */ /* 0x000064000000001a */
[----:B01----:R-:W-:Y:S05]  /*9710*/  ENDCOLLECTIVE ;  /* 0x000000000000791b */ /* 0x003fea0003800000 */
.L_x_207:
[----:B------:R-:W-:Y:S05]  /*9720*/  BSYNC B0 ;  /* 0x0000000000007941 */ /* 0x000fea0003800000 */
.L_x_206:
[----:B------:R-:W-:Y:S01]  /*9730*/  MOV R16, R23 ;  /* 0x0000001700107202 */ /* 0x000fe20000000f00 */
[----:B------:R-:W-:Y:S01]  /*9740*/  IMAD.MOV.U32 R24, RZ, RZ, -0x1 ;  /* 0xffffffffff187424 */ /* 0x000fe200078e00ff */
[----:B------:R-:W-:Y:S02]  /*9750*/  MOV R25, 0x2 ;  /* 0x0000000200197802 */ /* 0x000fe40000000f00 */
[----:B------:R-:W-:Y:S01]  /*9760*/  MOV R26, 0x1f ;  /* 0x0000001f001a7802 */ /* 0x000fe20000000f00 */
[----:B------:R-:W-:-:S04]  /*9770*/  FADD R16, R16, R51 ;  /* 0x0000003310107221 */ /* 0x000fc80000000000 */
[----:B------:R-:W-:-:S07]  /*9780*/  IMAD.MOV.U32 R51, RZ, RZ, R16 ;  /* 0x000000ffff337224 */ /* 0x000fce00078e0010 */
[----:B------:R-:W-:Y:S05]  /*9790*/  WARPSYNC.COLLECTIVE R24, `(.L_x_208) ;  /* 0x0000000018087348 */ /* 0x000fea0003c00000 */
[----:B------:R0:W1:Y:S02]  /*97a0*/  SHFL.BFLY P0, R23, R51, R25, R26 ;  /* 0x0c00001933177389 */ /* 0x000064000000001a */
[----:B01----:R-:W-:Y:S05]  /*97b0*/  ENDCOLLECTIVE ;  /* 0x000000000000791b */ /* 0x003fea0003800000 */
.L_x_208:
[----:B------:R-:W-:Y:S01]  /*97c0*/  IMAD.MOV.U32 R25, RZ, RZ, 0x1 ;  /* 0x00000001ff197424 */ /* 0x000fe200078e00ff */
[----:B------:R-:W-:-:S05]  /*97d0*/  MOV R17, R23 ;  /* 0x0000001700117202 */ /* 0x000fca0000000f00 */
[----:B------:R-:W-:-:S05]  /*97e0*/  FADD R17, R16, R17 ;  /* 0x0000001110117221 */ /* 0x000fca0000000000 */
[----:B------:R-:W-:-:S07]  /*97f0*/  MOV R51, R17 ;  /* 0x0000001100337202 */ /* 0x000fce0000000f00 */
[----:B------:R-:W-:Y:S05]  /*9800*/  WARPSYNC.COLLECTIVE R24, `(.L_x_209) ;  /* 0x0000000018087348 */ /* 0x000fea0003c00000 */
[----:B------:R0:W1:Y:S02]  /*9810*/  SHFL.BFLY P0, R23, R51, R25, R26 ;  /* 0x0c00001933177389 */ /* 0x000064000000001a */
[----:B01----:R-:W-:Y:S05]  /*9820*/  ENDCOLLECTIVE ;  /* 0x000000000000791b */ /* 0x003fea0003800000 */
.L_x_209:
[----:B------:R-:W-:Y:S01]  /*9830*/  MOV R18, R23 ;  /* 0x0000001700127202 */ /* 0x000fe20000000f00 */
[----:B------:R-:W-:Y:S06]  /*9840*/  BRA `(.L_x_210) ;  /* 0xffffff9c00647947 */ /* 0x000fec000383ffff */
.L_x_57:
[----:B--2---:R-:W-:Y:S01]  /*9850*/  MOV R51, R16 ;  /* 0x0000001000337202 */ /* 0x004fe20000000f00 */
[----:B------:R-:W-:Y:S01]  /*9860*/  IMAD.MOV.U32 R25, RZ, RZ, 0x10 ;  /* 0x00000010ff197424 */ /* 0x000fe200078e00ff */
[----:B------:R-:W-:Y:S02]  /*9870*/  MOV R26, 0x1f ;  /* 0x0000001f001a7802 */ /* 0x000fe40000000f00 */
[----:B------:R-:W-:-:S07]  /*9880*/  MOV R24, 0xffffffff ;  /* 0xffffffff00187802 */ /* 0x000fce0000000f00 */
[----:B01----:R-:W-:Y:S05]  /*9890*/  WARPSYNC.COLLECTIVE R24, `(.L_x_211) ;  /* 0x0000000018087348 */ /* 0x003fea0003c00000 */
[----:B0-----:R0:W2:Y:S02]  /*98a0*/  SHFL.BFLY P0, R23, R51, R25, R26 ;  /* 0x0c00001933177389 */ /* 0x0010a4000000001a */
[----:B012---:R-:W-:Y:S05]  /*98b0*/  ENDCOLLECTIVE ;  /* 0x000000000000791b */ /* 0x007fea0003800000 */
.L_x_211:
[----:B------:R-:W-:Y:S01]  /*98c0*/  MOV R25, 0x8 ;  /* 0x0000000800197802 */ /* 0x000fe20000000f00 */
[----:B------:R-:W-:-:S05]  /*98d0*/  IMAD.MOV.U32 R17, RZ, RZ, R23 ;  /* 0x000000ffff117224 */ /* 0x000fca00078e0017 */
[----:B------:R-:W-:-:S04]  /*98e0*/  FMNMX R17, R17, R16, !PT ;  /* 0x0000001011117209 */ /* 0x000fc80007800000 */
[----:B------:R-:W-:-:S07]  /*98f0*/  MOV R51, R17 ;  /* 0x0000001100337202 */ /* 0x000fce0000000f00 */
[----:B------:R-:W-:Y:S05]  /*9900*/  WARPSYNC.COLLECTIVE R24, `(.L_x_212) ;  /* 0x0000000018087348 */ /* 0x000fea0003c00000 */
[----:B------:R0:W1:Y:S02]  /*9910*/  SHFL.BFLY P0, R23, R51, R25, R26 ;  /* 0x0c00001933177389 */ /* 0x000064000000001a */
[----:B01----:R-:W-:Y:S05]  /*9920*/  ENDCOLLECTIVE ;  /* 0x000000000000791b */ /* 0x003fea0003800000 */
.L_x_212:
[----:B------:R-:W-:Y:S01]  /*9930*/  MOV R25, 0x4 ;  /* 0x0000000400197802 */ /* 0x000fe20000000f00 */
[----:B------:R-:W-:-:S05]  /*9940*/  IMAD.MOV.U32 R18, RZ, RZ, R23 ;  /* 0x000000ffff127224 */ /* 0x000fca00078e0017 */
[----:B------:R-:W-:-:S04]  /*9950*/  FMNMX R18, R17, R18, !PT ;  /* 0x0000001211127209 */ /* 0x000fc80007800000 */
[----:B------:R-:W-:-:S07]  /*9960*/  MOV R51, R18 ;  /* 0x0000001200337202 */ /* 0x000fce0000000f00 */
[----:B------:R-:W-:Y:S05]  /*9970*/  WARPSYNC.COLLECTIVE R24, `(.L_x_213) ;  /* 0x0000000018087348 */ /* 0x000fea0003c00000 */
[----:B------:R0:W1:Y:S02]  /*9980*/  SHFL.BFLY P0, R23, R51, R25, R26 ;  /* 0x0c00001933177389 */ /* 0x000064000000001a */
[----:B01----:R-:W-:Y:S05]  /*9990*/  ENDCOLLECTIVE ;  /* 0x000000000000791b */ /* 0x003fea0003800000 */
.L_x_213:
[----:B------:R-:W-:Y:S01]  /*99a0*/  MOV R25, 0x2 ;  /* 0x0000000200197802 */ /* 0x000fe20000000f00 */
[----:B------:R-:W-:-:S05]  /*99b0*/  IMAD.MOV.U32 R19, RZ, RZ, R23 ;  /* 0x000000ffff137224 */ /* 0x000fca00078e0017 */
[----:B------:R-:W-:-:S04]  /*99c0*/  FMNMX R19, R18, R19, !PT ;  /* 0x0000001312137209 */ /* 0x000fc80007800000 */
[----:B------:R-:W-:-:S07]  /*99d0*/  MOV R51, R19 ;  /* 0x0000001300337202 */ /* 0x000fce0000000f00 */
[----:B------:R-:W-:Y:S05]  /*99e0*/  WARPSYNC.COLLECTIVE R24, `(.L_x_214) ;  /* 0x0000000018087348 */ /* 0x000fea0003c00000 */
[----:B------:R0:W1:Y:S02]  /*99f0*/  SHFL.BFLY P0, R23, R51, R25, R26 ;  /* 0x0c00001933177389 */ /* 0x000064000000001a */
[----:B01----:R-:W-:Y:S05]  /*9a00*/  ENDCOLLECTIVE ;  /* 0x000000000000791b */ /* 0x003fea0003800000 */
.L_x_214:
[----:B------:R-:W-:Y:S01]  /*9a10*/  MOV R25, 0x1 ;  /* 0x0000000100197802 */ /* 0x000fe20000000f00 */
[----:B------:R-:W-:-:S05]  /*9a20*/  IMAD.MOV.U32 R20, RZ, RZ, R23 ;  /* 0x000000ffff147224 */ /* 0x000fca00078e0017 */
[----:B------:R-:W-:-:S04]  /*9a30*/  FMNMX R20, R19, R20, !PT ;  /* 0x0000001413147209 */ /* 0x000fc80007800000 */
[----:B------:R-:W-:-:S07]  /*9a40*/  MOV R51, R20 ;  /* 0x0000001400337202 */ /* 0x000fce0000000f00 */
[----:B------:R-:W-:Y:S05]  /*9a50*/  WARPSYNC.COLLECTIVE R24, `(.L_x_215) ;  /* 0x0000000018087348 */ /* 0x000fea0003c00000 */
[----:B------:R0:W1:Y:S02]  /*9a60*/  SHFL.BFLY P0, R23, R51, R25, R26 ;  /* 0x0c00001933177389 */ /* 0x000064000000001a */
[----:B01----:R-:W-:Y:S05]  /*9a70*/  ENDCOLLECTIVE ;  /* 0x000000000000791b */ /* 0x003fea0003800000 */
.L_x_215:
[----:B------:R-:W-:Y:S01]  /*9a80*/  IMAD.MOV.U32 R21, RZ, RZ, R23 ;  /* 0x000000ffff157224 */ /* 0x000fe200078e0017 */
[----:B------:R-:W-:Y:S06]  /*9a90*/  BRA `(.L_x_216) ;  /* 0xffffff9c00b47947 */ /* 0x000fec000383ffff */
.L_x_62:
[----:B--2---:R-:W-:Y:S01]  /*9aa0*/  MOV R51, R16 ;  /* 0x0000001000337202 */ /* 0x004fe20000000f00 */
[----:B------:R-:W-:Y:S01]  /*9ab0*/  IMAD.MOV.U32 R26, RZ, RZ, 0x1f ;  /* 0x0000001fff1a7424 */ /* 0x000fe200078e00ff */
[----:B------:R-:W-:Y:S02]  /*9ac0*/  MOV R25, 0x10 ;  /* 0x0000001000197802 */ /* 0x000fe40000000f00 */
[----:B------:R-:W-:-:S07]  /*9ad0*/  MOV R24, 0xffffffff ;  /* 0xffffffff00187802 */ /* 0x000fce0000000f00 */
[----:B01----:R-:W-:Y:S05]  /*9ae0*/  WARPSYNC.COLLECTIVE R24, `(.L_x_217) ;  /* 0x0000000018087348 */ /* 0x003fea0003c00000 */
[----:B------:R2:W3:Y:S02]  /*9af0*/  SHFL.BFLY P0, R23, R51, R25, R26 ;  /* 0x0c00001933177389 */ /* 0x0004e4000000001a */
[----:B0123--:R-:W-:Y:S05]  /*9b00*/  ENDCOLLECTIVE ;  /* 0x000000000000791b */ /* 0x00ffea0003800000 */
.L_x_217:
[----:B------:R-:W-:Y:S02]  /*9b10*/  MOV R25, 0x8 ;  /* 0x0000000800197802 */ /* 0x000fe40000000f00 */
[----:B------:R-:W-:-:S05]  /*9b20*/  MOV R17, R23 ;  /* 0x0000001700117202 */ /* 0x000fca0000000f00 */
[----:B------:R-:W-:-:S04]  /*9b30*/  FADD R17, R17, R16 ;  /* 0x0000001011117221 */ /* 0x000fc80000000000 */
[----:B------:R-:W-:-:S07]  /*9b40*/  IMAD.MOV.U32 R51, RZ, RZ, R17 ;  /* 0x000000ffff337224 */ /* 0x000fce00078e0011 */
[----:B------:R-:W-:Y:S05]  /*9b50*/  WARPSYNC.COLLECTIVE R24, `(.L_x_218) ;  /* 0x0000000018087348 */ /* 0x000fea0003c00000 */
[----:B------:R0:W1:Y:S02]  /*9b60*/  SHFL.BFLY P0, R23, R51, R25, R26 ;  /* 0x0c00001933177389 */ /* 0x000064000000001a */
[----:B01----:R-:W-:Y:S05]  /*9b70*/  ENDCOLLECTIVE ;  /* 0x000000000000791b */ /* 0x003fea0003800000 */
.L_x_218:
[----:B------:R-:W-:Y:S02]  /*9b80*/  MOV R25, 0x4 ;  /* 0x0000000400197802 */ /* 0x000fe40000000f00 */
[----:B------:R-:W-:-:S05]  /*9b90*/  MOV R18, R23 ;  /* 0x0000001700127202 */ /* 0x000fca0000000f00 */
[----:B------:R-:W-:-:S04]  /*9ba0*/  FADD R18, R17, R18 ;  /* 0x0000001211127221 */ /* 0x000fc80000000000 */
[----:B------:R-:W-:-:S07]  /*9bb0*/  IMAD.MOV.U32 R51, RZ, RZ, R18 ;  /* 0x000000ffff337224 */ /* 0x000fce00078e0012 */
[----:B------:R-:W-:Y:S05]  /*9bc0*/  WARPSYNC.COLLECTIVE R24, `(.L_x_219) ;  /* 0x0000000018087348 */ /* 0x000fea0003c00000 */
[----:B------:R0:W1:Y:S02]  /*9bd0*/  SHFL.BFLY P0, R23, R51, R25, R26 ;  /* 0x0c00001933177389 */ /* 0x000064000000001a */
[----:B01----:R-:W-:Y:S05]  /*9be0*/  ENDCOLLECTIVE ;  /* 0x000000000000791b */ /* 0x003fea0003800000 */
.L_x_219:
[----:B------:R-:W-:Y:S02]  /*9bf0*/  MOV R25, 0x2 ;  /* 0x0000000200197802 */ /* 0x000fe40000000f00 */
[----:B------:R-:W-:-:S05]  /*9c00*/  MOV R19, R23 ;  /* 0x0000001700137202 */ /* 0x000fca0000000f00 */
[----:B------:R-:W-:-:S04]  /*9c10*/  FADD R19, R18, R19 ;  /* 0x0000001312137221 */ /* 0x000fc80000000000 */
[----:B------:R-:W-:-:S07]  /*9c20*/  IMAD.MOV.U32 R51, RZ, RZ, R19 ;  /* 0x000000ffff337224 */ /* 0x000fce00078e0013 */
[----:B------:R-:W-:Y:S05]  /*9c30*/  WARPSYNC.COLLECTIVE R24, `(.L_x_220) ;  /* 0x0000000018087348 */ /* 0x000fea0003c00000 */
[----:B------:R0:W1:Y:S02]  /*9c40*/  SHFL.BFLY P0, R23, R51, R25, R26 ;  /* 0x0c00001933177389 */ /* 0x000064000000001a */
[----:B01----:R-:W-:Y:S05]  /*9c50*/  ENDCOLLECTIVE ;  /* 0x000000000000791b */ /* 0x003fea0003800000 */
.L_x_220:
[----:B------:R-:W-:Y:S02]  /*9c60*/  MOV R25, 0x1 ;  /* 0x0000000100197802 */ /* 0x000fe40000000f00 */
[----:B------:R-:W-:-:S05]  /*9c70*/  MOV R22, R23 ;  /* 0x0000001700167202 */ /* 0x000fca0000000f00 */
[----:B------:R-:W-:-:S04]  /*9c80*/  FADD R22, R19, R22 ;  /* 0x0000001613167221 */ /* 0x000fc80000000000 */
[----:B------:R-:W-:-:S07]  /*9c90*/  IMAD.MOV.U32 R51, RZ, RZ, R22 ;  /* 0x000000ffff337224 */ /* 0x000fce00078e0016 */
[----:B------:R-:W-:Y:S05]  /*9ca0*/  WARPSYNC.COLLECTIVE R24, `(.L_x_221) ;  /* 0x0000000018087348 */ /* 0x000fea0003c00000 */
[----:B------:R0:W1:Y:S02]  /*9cb0*/  SHFL.BFLY P0, R23, R51, R25, R26 ;  /* 0x0c00001933177389 */ /* 0x000064000000001a */
[----:B01----:R-:W-:Y:S05]  /*9cc0*/  ENDCOLLECTIVE ;  /* 0x000000000000791b */ /* 0x003fea0003800000 */
.L_x_221:
[----:B------:R-:W-:Y:S05]  /*9cd0*/  BRA `(.L_x_222) ;  /* 0xffffffa000407947 */ /* 0x000fea000383ffff */
        .weak           $__internal_0_$__cuda_sm3x_div_rn_noftz_f32_slowpath
        .type           $__internal_0_$__cuda_sm3x_div_rn_noftz_f32_slowpath,@function
        .size           $__internal_0_$__cuda_sm3x_div_rn_noftz_f32_slowpath,(.L_x_235 - $__internal_0_$__cuda_sm3x_div_rn_noftz_f32_slowpath)
$__internal_0_$__cuda_sm3x_div_rn_noftz_f32_slowpath:
[----:B------:R-:W-:Y:S01]  /*9ce0*/  SHF.R.U32.HI R3, RZ, 0x17, R11 ;  /* 0x00000017ff037819 */ /* 0x000fe2000001160b */
[----:B------:R-:W-:Y:S01]  /*9cf0*/  BSSY.RECONVERGENT B0, `(.L_x_223) ;  /* 0x0000063000007945 */ /* 0x000fe20003800200 */
[----:B------:R-:W-:Y:S02]  /*9d00*/  SHF.R.U32.HI R2, RZ, 0x17, R36 ;  /* 0x00000017ff027819 */ /* 0x000fe40000011624 */
[----:B------:R-:W-:Y:S02]  /*9d10*/  LOP3.LUT R12, R3, 0xff, RZ, 0xc0, !PT ;  /* 0x000000ff030c7812 */ /* 0x000fe400078ec0ff */
[----:B------:R-:W-:Y:S02]  /*9d20*/  LOP3.LUT R10, R2, 0xff, RZ, 0xc0, !PT ;  /* 0x000000ff020a7812 */ /* 0x000fe400078ec0ff */
[----:B------:R-:W-:Y:S02]  /*9d30*/  IADD3 R8, PT, PT, R12, -0x1, RZ ;  /* 0xffffffff0c087810 */ /* 0x000fe40007ffe0ff */
[----:B------:R-:W-:Y:S01]  /*9d40*/  MOV R3, R11 ;  /* 0x0000000b00037202 */ /* 0x000fe20000000f00 */
[----:B------:R-:W-:Y:S01]  /*9d50*/  VIADD R2, R10, 0xffffffff ;  /* 0xffffffff0a027836 */ /* 0x000fe20000000000 */
[----:B------:R-:W-:-:S04]  /*9d60*/  ISETP.GT.U32.AND P0, PT, R8, 0xfd, PT ;  /* 0x000000fd0800780c */ /* 0x000fc80003f04070 */
[----:B------:R-:W-:-:S13]  /*9d70*/  ISETP.GT.U32.OR P0, PT, R2, 0xfd, P0 ;  /* 0x000000fd0200780c */ /* 0x000fda0000704470 */
[----:B------:R-:W-:Y:S01]  /*9d80*/  @!P0 MOV R7, RZ ;  /* 0x000000ff00078202 */ /* 0x000fe20000000f00 */
[----:B------:R-:W-:Y:S06]  /*9d90*/  @!P0 BRA `(.L_x_224) ;  /* 0x00000000005c8947 */ /* 0x000fec0003800000 */
[----:B------:R-:W-:Y:S02]  /*9da0*/  FSETP.GTU.FTZ.AND P0, PT, |R36|, +INF , PT ;  /* 0x7f8000002400780b */ /* 0x000fe40003f1c200 */
[----:B------:R-:W-:-:S04]  /*9db0*/  FSETP.GTU.FTZ.AND P1, PT, |R11|, +INF , PT ;  /* 0x7f8000000b00780b */ /* 0x000fc80003f3c200 */
[----:B------:R-:W-:-:S13]  /*9dc0*/  PLOP3.LUT P0, PT, P0, P1, PT, 0xf8, 0x8f ;  /* 0x00000000008f781c */ /* 0x000fda0000703f70 */
[----:B------:R-:W-:Y:S05]  /*9dd0*/  @P0 BRA `(.L_x_225) ;  /* 0x00000004004c0947 */ /* 0x000fea0003800000 */
[----:B------:R-:W-:-:S13]  /*9de0*/  LOP3.LUT P0, RZ, R3, 0x7fffffff, R36, 0xc8, !PT ;  /* 0x7fffffff03ff7812 */ /* 0x000fda000780c824 */
[----:B------:R-:W-:Y:S05]  /*9df0*/  @!P0 BRA `(.L_x_226) ;  /* 0x00000004003c8947 */ /* 0x000fea0003800000 */
[C---:B------:R-:W-:Y:S02]  /*9e00*/  FSETP.NEU.FTZ.AND P1, PT, |R36|.reuse, +INF , PT ;  /* 0x7f8000002400780b */ /* 0x040fe40003f3d200 */
[----:B------:R-:W-:Y:S02]  /*9e10*/  FSETP.NEU.FTZ.AND P2, PT, |R11|, +INF , PT ;  /* 0x7f8000000b00780b */ /* 0x000fe40003f5d200 */
[----:B------:R-:W-:-:S11]  /*9e20*/  FSETP.NEU.FTZ.AND P0, PT, |R36|, +INF , PT ;  /* 0x7f8000002400780b */ /* 0x000fd60003f1d200 */
[----:B------:R-:W-:Y:S05]  /*9e30*/  @!P2 BRA !P1, `(.L_x_226) ;  /* 0x00000004002ca947 */ /* 0x000fea0004800000 */
[----:B------:R-:W-:-:S04]  /*9e40*/  LOP3.LUT P1, RZ, R36, 0x7fffffff, RZ, 0xc0, !PT ;  /* 0x7fffffff24ff7812 */ /* 0x000fc8000782c0ff */
[----:B------:R-:W-:-:S13]  /*9e50*/  PLOP3.LUT P1, PT, P2, P1, PT, 0x2f, 0xf2 ;  /* 0x0000000000f2781c */ /* 0x000fda0001722577 */
[----:B------:R-:W-:Y:S05]  /*9e60*/  @P1 BRA `(.L_x_227) ;  /* 0x0000000400181947 */ /* 0x000fea0003800000 */
[----:B------:R-:W-:-:S04]  /*9e70*/  LOP3.LUT P1, RZ, R3, 0x7fffffff, RZ, 0xc0, !PT ;  /* 0x7fffffff03ff7812 */ /* 0x000fc8000782c0ff */
[----:B------:R-:W-:-:S13]  /*9e80*/  PLOP3.LUT P0, PT, P0, P1, PT, 0x2f, 0xf2 ;  /* 0x0000000000f2781c */ /* 0x000fda0000702577 */
[----:B------:R-:W-:Y:S05]  /*9e90*/  @P0 BRA `(.L_x_228) ;  /* 0x0000000400000947 */ /* 0x000fea0003800000 */
[----:B------:R-:W-:Y:S02]  /*9ea0*/  ISETP.GE.AND P0, PT, R2, RZ, PT ;  /* 0x000000ff0200720c */ /* 0x000fe40003f06270 */
[----:B------:R-:W-:-:S11]  /*9eb0*/  ISETP.GE.AND P1, PT, R8, RZ, PT ;  /* 0x000000ff0800720c */ /* 0x000fd60003f26270 */
[----:B------:R-:W-:Y:S01]  /*9ec0*/  @P0 IMAD.MOV.U32 R7, RZ, RZ, RZ ;  /* 0x000000ffff070224 */ /* 0x000fe200078e00ff */
[----:B------:R-:W-:Y:S01]  /*9ed0*/  @!P0 MOV R7, 0xffffffc0 ;  /* 0xffffffc000078802 */ /* 0x000fe20000000f00 */
[----:B------:R-:W-:Y:S01]  /*9ee0*/  @!P0 FFMA R36, R36, 1.84467440737095516160e+19, RZ ;  /* 0x5f80000024248823 */ /* 0x000fe200000000ff */
[----:B------:R-:W-:Y:S02]  /*9ef0*/  @!P1 FFMA R3, R11, 1.84467440737095516160e+19, RZ ;  /* 0x5f8000000b039823 */ /* 0x000fe400000000ff */
[----:B------:R-:W-:-:S07]  /*9f00*/  @!P1 IADD3 R7, PT, PT, R7, 0x40, RZ ;  /* 0x0000004007079810 */ /* 0x000fce0007ffe0ff */
.L_x_224:
[----:B------:R-:W-:Y:S01]  /*9f10*/  LEA R2, R12, 0xc0800000, 0x17 ;  /* 0xc08000000c027811 */ /* 0x000fe200078eb8ff */
[----:B------:R-:W-:Y:S04]  /*9f20*/  BSSY.RECONVERGENT B1, `(.L_x_229) ;  /* 0x0000036000017945 */ /* 0x000fe80003800200 */
[----:B------:R-:W-:Y:S01]  /*9f30*/  IMAD.IADD R8, R3, 0x1, -R2 ;  /* 0x0000000103087824 */ /* 0x000fe200078e0a02 */
[----:B------:R-:W-:-:S03]  /*9f40*/  IADD3 R3, PT, PT, R10, -0x7f, RZ ;  /* 0xffffff810a037810 */ /* 0x000fc60007ffe0ff */
[----:B------:R0:W1:Y:S01]  /*9f50*/  MUFU.RCP R9, R8 ;  /* 0x0000000800097308 */ /* 0x0000620000001000 */
[----:B------:R-:W-:Y:S01]  /*9f60*/  FADD.FTZ R13, -R8, -RZ ;  /* 0x800000ff080d7221 */ /* 0x000fe20000010100 */
[C---:B------:R-:W-:Y:S01]  /*9f70*/  IMAD R2, R3.reuse, -0x800000, R36 ;  /* 0xff80000003027824 */ /* 0x040fe200078e0224 */
[----:B0-----:R-:W-:-:S04]  /*9f80*/  IADD3 R8, PT, PT, R3, 0x7f, -R12 ;  /* 0x0000007f03087810 */ /* 0x001fc80007ffe80c */
[----:B------:R-:W-:Y:S01]  /*9f90*/  IADD3 R8, PT, PT, R8, R7, RZ ;  /* 0x0000000708087210 */ /* 0x000fe20007ffe0ff */
[----:B-1----:R-:W-:-:S04]  /*9fa0*/  FFMA R10, R9, R13, 1 ;  /* 0x3f800000090a7423 */ /* 0x002fc8000000000d */
[----:B------:R-:W-:-:S04]  /*9fb0*/  FFMA R14, R9, R10, R9 ;  /* 0x0000000a090e7223 */ /* 0x000fc80000000009 */
[----:B------:R-:W-:-:S04]  /*9fc0*/  FFMA R9, R2, R14, RZ ;  /* 0x0000000e02097223 */ /* 0x000fc800000000ff */
[----:B------:R-:W-:-:S04]  /*9fd0*/  FFMA R10, R13, R9, R2 ;  /* 0x000000090d0a7223 */ /* 0x000fc80000000002 */
[----:B------:R-:W-:-:S04]  /*9fe0*/  FFMA R9, R14, R10, R9 ;  /* 0x0000000a0e097223 */ /* 0x000fc80000000009 */
[----:B------:R-:W-:-:S04]  /*9ff0*/  FFMA R10, R13, R9, R2 ;  /* 0x000000090d0a7223 */ /* 0x000fc80000000002 */
[----:B------:R-:W-:-:S05]  /*a000*/  FFMA R2, R14, R10, R9 ;  /* 0x0000000a0e027223 */ /* 0x000fca0000000009 */
[----:B------:R-:W-:-:S04]  /*a010*/  SHF.R.U32.HI R3, RZ, 0x17, R2 ;  /* 0x00000017ff037819 */ /* 0x000fc80000011602 */
[----:B------:R-:W-:-:S05]  /*a020*/  LOP3.LUT R3, R3, 0xff, RZ, 0xc0, !PT ;  /* 0x000000ff03037812 */ /* 0x000fca00078ec0ff */
[----:B------:R-:W-:-:S05]  /*a030*/  IMAD.IADD R12, R3, 0x1, R8 ;  /* 0x00000001030c7824 */ /* 0x000fca00078e0208 */
[----:B------:R-:W-:-:S04]  /*a040*/  IADD3 R3, PT, PT, R12, -0x1, RZ ;  /* 0xffffffff0c037810 */ /* 0x000fc80007ffe0ff */
[----:B------:R-:W-:-:S13]  /*a050*/  ISETP.GE.U32.AND P0, PT, R3, 0xfe, PT ;  /* 0x000000fe0300780c */ /* 0x000fda0003f06070 */
[----:B------:R-:W-:Y:S05]  /*a060*/  @!P0 BRA `(.L_x_230) ;  /* 0x0000000000808947 */ /* 0x000fea0003800000 */
[----:B------:R-:W-:-:S13]  /*a070*/  ISETP.GT.AND P0, PT, R12, 0xfe, PT ;  /* 0x000000fe0c00780c */ /* 0x000fda0003f04270 */
[----:B------:R-:W-:Y:S05]  /*a080*/  @P0 BRA `(.L_x_231) ;  /* 0x00000000006c0947 */ /* 0x000fea0003800000 */
[----:B------:R-:W-:-:S13]  /*a090*/  ISETP.GE.AND P0, PT, R12, 0x1, PT ;  /* 0x000000010c00780c */ /* 0x000fda0003f06270 */
[----:B------:R-:W-:Y:S05]  /*a0a0*/  @P0 BRA `(.L_x_232) ;  /* 0x0000000000740947 */ /* 0x000fea0003800000 */
[----:B------:R-:W-:Y:S02]  /*a0b0*/  ISETP.GE.AND P0, PT, R12, -0x18, PT ;  /* 0xffffffe80c00780c */ /* 0x000fe40003f06270 */
[----:B------:R-:W-:-:S11]  /*a0c0*/  LOP3.LUT R2, R2, 0x80000000, RZ, 0xc0, !PT ;  /* 0x8000000002027812 */ /* 0x000fd600078ec0ff */
[----:B------:R-:W-:Y:S05]  /*a0d0*/  @!P0 BRA `(.L_x_232) ;  /* 0x0000000000688947 */ /* 0x000fea0003800000 */
[CCC-:B------:R-:W-:Y:S01]  /*a0e0*/  FFMA.RZ R3, R14.reuse, R10.reuse, R9.reuse ;  /* 0x0000000a0e037223 */ /* 0x1c0fe2000000c009 */
[-CC-:B------:R-:W-:Y:S01]  /*a0f0*/  FFMA.RM R8, R14, R10.reuse, R9.reuse ;  /* 0x0000000a0e087223 */ /* 0x180fe20000004009 */
[C---:B------:R-:W-:Y:S02]  /*a100*/  ISETP.NE.AND P2, PT, R12.reuse, RZ, PT ;  /* 0x000000ff0c00720c */ /* 0x040fe40003f45270 */
[----:B------:R-:W-:Y:S02]  /*a110*/  ISETP.NE.AND P1, PT, R12, RZ, PT ;  /* 0x000000ff0c00720c */ /* 0x000fe40003f25270 */
[----:B------:R-:W-:Y:S01]  /*a120*/  LOP3.LUT R7, R3, 0x7fffff, RZ, 0xc0, !PT ;  /* 0x007fffff03077812 */ /* 0x000fe200078ec0ff */
[----:B------:R-:W-:Y:S01]  /*a130*/  FFMA.RP R3, R14, R10, R9 ;  /* 0x0000000a0e037223 */ /* 0x000fe20000008009 */
[----:B------:R-:W-:Y:S01]  /*a140*/  IADD3 R10, PT, PT, R12, 0x20, RZ ;  /* 0x000000200c0a7810 */ /* 0x000fe20007ffe0ff */
[----:B------:R-:W-:Y:S01]  /*a150*/  IMAD.MOV R9, RZ, RZ, -R12 ;  /* 0x000000ffff097224 */ /* 0x000fe200078e0a0c */
[----:B------:R-:W-:-:S02]  /*a160*/  LOP3.LUT R7, R7, 0x800000, RZ, 0xfc, !PT ;  /* 0x0080000007077812 */ /* 0x000fc400078efcff */
[----:B------:R-:W-:Y:S02]  /*a170*/  FSETP.NEU.FTZ.AND P0, PT, R3, R8, PT ;  /* 0x000000080300720b */ /* 0x000fe40003f1d000 */
[----:B------:R-:W-:Y:S02]  /*a180*/  SHF.L.U32 R10, R7, R10, RZ ;  /* 0x0000000a070a7219 */ /* 0x000fe400000006ff */
[----:B------:R-:W-:Y:S02]  /*a190*/  SEL R8, R9, RZ, P2 ;  /* 0x000000ff09087207 */ /* 0x000fe40001000000 */
[----:B------:R-:W-:Y:S02]  /*a1a0*/  ISETP.NE.AND P1, PT, R10, RZ, P1 ;  /* 0x000000ff0a00720c */ /* 0x000fe40000f25270 */
[----:B------:R-:W-:Y:S02]  /*a1b0*/  SHF.R.U32.HI R8, RZ, R8, R7 ;  /* 0x00000008ff087219 */ /* 0x000fe40000011607 */
[----:B------:R-:W-:-:S02]  /*a1c0*/  PLOP3.LUT P0, PT, P0, P1, PT, 0xf8, 0x8f ;  /* 0x00000000008f781c */ /* 0x000fc40000703f70 */
[----:B------:R-:W-:Y:S02]  /*a1d0*/  SHF.R.U32.HI R10, RZ, 0x1, R8 ;  /* 0x00000001ff0a7819 */ /* 0x000fe40000011608 */
[----:B------:R-:W-:-:S04]  /*a1e0*/  SEL R3, RZ, 0x1, !P0 ;  /* 0x00000001ff037807 */ /* 0x000fc80004000000 */
[----:B------:R-:W-:-:S04]  /*a1f0*/  LOP3.LUT R3, R3, 0x1, R10, 0xf8, !PT ;  /* 0x0000000103037812 */ /* 0x000fc800078ef80a */
[----:B------:R-:W-:-:S04]  /*a200*/  LOP3.LUT R3, R3, R8, RZ, 0xc0, !PT ;  /* 0x0000000803037212 */ /* 0x000fc800078ec0ff */
[----:B------:R-:W-:-:S04]  /*a210*/  IADD3 R3, PT, PT, R10, R3, RZ ;  /* 0x000000030a037210 */ /* 0x000fc80007ffe0ff */
[----:B------:R-:W-:Y:S01]  /*a220*/  LOP3.LUT R2, R3, R2, RZ, 0xfc, !PT ;  /* 0x0000000203027212 */ /* 0x000fe200078efcff */
[----:B------:R-:W-:Y:S06]  /*a230*/  BRA `(.L_x_232) ;  /* 0x0000000000107947 */ /* 0x000fec0003800000 */
.L_x_231:
[----:B------:R-:W-:-:S04]  /*a240*/  LOP3.LUT R2, R2, 0x80000000, RZ, 0xc0, !PT ;  /* 0x8000000002027812 */ /* 0x000fc800078ec0ff */
[----:B------:R-:W-:Y:S01]  /*a250*/  LOP3.LUT R2, R2, 0x7f800000, RZ, 0xfc, !PT ;  /* 0x7f80000002027812 */ /* 0x000fe200078efcff */
[----:B------:R-:W-:Y:S06]  /*a260*/  BRA `(.L_x_232) ;  /* 0x0000000000047947 */ /* 0x000fec0003800000 */
.L_x_230:
[----:B------:R-:W-:-:S07]  /*a270*/  LEA R2, R8, R2, 0x17 ;  /* 0x0000000208027211 */ /* 0x000fce00078eb8ff */
.L_x_232:
[----:B------:R-:W-:Y:S05]  /*a280*/  BSYNC.RECONVERGENT B1 ;  /* 0x0000000000017941 */ /* 0x000fea0003800200 */
.L_x_229:
[----:B------:R-:W-:Y:S05]  /*a290*/  BRA `(.L_x_233) ;  /* 0x0000000000207947 */ /* 0x000fea0003800000 */
.L_x_228:
[----:B------:R-:W-:-:S04]  /*a2a0*/  LOP3.LUT R2, R3, 0x80000000, R36, 0x48, !PT ;  /* 0x8000000003027812 */ /* 0x000fc800078e4824 */
[----:B------:R-:W-:Y:S01]  /*a2b0*/  LOP3.LUT R2, R2, 0x7f800000, RZ, 0xfc, !PT ;  /* 0x7f80000002027812 */ /* 0x000fe200078efcff */
[----:B------:R-:W-:Y:S06]  /*a2c0*/  BRA `(.L_x_233) ;  /* 0x0000000000147947 */ /* 0x000fec0003800000 */
.L_x_227:
[----:B------:R-:W-:Y:S01]  /*a2d0*/  LOP3.LUT R2, R3, 0x80000000, R36, 0x48, !PT ;  /* 0x8000000003027812 */ /* 0x000fe200078e4824 */
[----:B------:R-:W-:Y:S06]  /*a2e0*/  BRA `(.L_x_233) ;  /* 0x00000000000c7947 */ /* 0x000fec0003800000 */
.L_x_226:
[----:B------:R-:W0:Y:S01]  /*a2f0*/  MUFU.RSQ R2, -QNAN ;  /* 0xffc0000000027908 */ /* 0x000e220000001400 */
[----:B------:R-:W-:Y:S05]  /*a300*/  BRA `(.L_x_233) ;  /* 0x0000000000047947 */ /* 0x000fea0003800000 */
.L_x_225:
[----:B------:R-:W-:-:S07]  /*a310*/  FADD.FTZ R2, R36, R11 ;  /* 0x0000000b24027221 */ /* 0x000fce0000010000 */
.L_x_233:
[----:B------:R-:W-:Y:S05]  /*a320*/  BSYNC.RECONVERGENT B0 ;  /* 0x0000000000007941 */ /* 0x000fea0003800200 */
.L_x_223:
[----:B0-----:R-:W-:Y:S01]  /*a330*/  IMAD.MOV.U32 R9, RZ, RZ, R2 ;  /* 0x000000ffff097224 */ /* 0x001fe200078e0002 */
[----:B------:R-:W-:Y:S02]  /*a340*/  MOV R2, R4 ;  /* 0x0000000400027202 */ /* 0x000fe40000000f00 */
[----:B------:R-:W-:-:S04]  /*a350*/  MOV R3, 0x0 ;  /* 0x0000000000037802 */ /* 0x000fc80000000f00 */
[----:B------:R-:W-:Y:S05]  /*a360*/  RET.REL.NODEC R2 `(_Z27attention_tensorcore_kernelILi32ELi64EEvPKfS1_S1_Pfiiiiif) ;  /* 0xffffff5c02247950 */ /* 0x000fea0003c3ffff */
.L_x_234:
[----:B------:R-:W-:-:S00]  /*a370*/  BRA `(.L_x_234) ;  /* 0xfffffffc00fc7947 */ /* 0x000fc0000383ffff */
[----:B------:R-:W-:-:S00]  /*a380*/  NOP ;  /* 0x0000000000007918 */ /* 0x000fc00000000000 */
[----:B------:R-:W-:-:S00]  /*a390*/  NOP ;  /* 0x0000000000007918 */ /* 0x000fc00000000000 */
[----:B------:R-:W-:-:S00]  /*a3a0*/  NOP ;  /* 0x0000000000007918 */ /* 0x000fc00000000000 */
[----:B------:R-:W-:-:S00]  /*a3b0*/  NOP ;  /* 0x0000000000007918 */ /* 0x000fc00000000000 */
[----:B------:R-:W-:-:S00]  /*a3c0*/  NOP ;  /* 0x0000000000007918 */ /* 0x000fc00000000000 */
[----:B------:R-:W-:-:S00]  /*a3d0*/  NOP ;  /* 0x0000000000007918 */ /* 0x000fc00000000000 */
[----:B------:R-:W-:-:S00]  /*a3e0*/  NOP ;  /* 0x0000000000007918 */ /* 0x000fc00000000000 */
[----:B------:R-:W-:-:S00]  /*a3f0*/  NOP ;  /* 0x0000000000007918 */ /* 0x000fc00000000000 */
.L_x_235:


//--------------------- .nv.shared._Z27attention_tensorcore_kernelILi32ELi64EEvPKfS1_S1_Pfiiiiif --------------------------
	.section	.nv.shared._Z27attention_tensorcore_kernelILi32ELi64EEvPKfS1_S1_Pfiiiiif,"aw",@nobits
	.sectionflags	@""
	.align	16
	.zero		1024


//--------------------- .nv.shared.reserved.0     --------------------------
	.section	.nv.shared.reserved.0,"aw",@nobits
	.weak		__nv_reservedSMEM_offset_0_alias
	.size		__nv_reservedSMEM_offset_0_alias, 0, 64
	.other		__nv_reservedSMEM_offset_0_alias,@"STO_CUDA_RESERVED_SHARED STV_DEFAULT"
__nv_reservedSMEM_offset_0_alias:
	.zero		0
	.zero		64


//--------------------- .nv.constant0._Z27attention_tensorcore_kernelILi32ELi64EEvPKfS1_S1_Pfiiiiif --------------------------
	.section	.nv.constant0._Z27attention_tensorcore_kernelILi32ELi64EEvPKfS1_S1_Pfiiiiif,"a",@progbits
	.sectionflags	@""
	.align	4
.nv.constant0._Z27attention_tensorcore_kernelILi32ELi64EEvPKfS1_S1_Pfiiiiif:
	.zero		952


//--------------------- SYMBOLS --------------------------

	.type		.nv.reservedSmem.offset0,@object
	.size		.nv.reservedSmem.offset0,0x4
	.type		.nv.reservedSmem.cap,@object
	.size		.nv.reservedSmem.cap,0x4
